	.version 2.1
	.target sm_20
	// compiled with /usr/local/cuda3.1/cuda/open64/lib//be
	// nvopencc 3.1 built on 2010-06-07

	.visible .func (.param .f32 __cudaretf__Z2w0f) _Z2w0f (.param .f32 __cudaparmf1__Z2w0f)

	.visible .func (.param .f32 __cudaretf__Z2w1f) _Z2w1f (.param .f32 __cudaparmf1__Z2w1f)

	.visible .func (.param .f32 __cudaretf__Z2w2f) _Z2w2f (.param .f32 __cudaparmf1__Z2w2f)

	.visible .func (.param .f32 __cudaretf__Z2w3f) _Z2w3f (.param .f32 __cudaparmf1__Z2w3f)

	.visible .func (.param .f32 __cudaretf__Z2g0f) _Z2g0f (.param .f32 __cudaparmf1__Z2g0f)

	.visible .func (.param .f32 __cudaretf__Z2g1f) _Z2g1f (.param .f32 __cudaparmf1__Z2g1f)

	.visible .func (.param .f32 __cudaretf__Z2h0f) _Z2h0f (.param .f32 __cudaparmf1__Z2h0f)

	.visible .func (.param .f32 __cudaretf__Z2h1f) _Z2h1f (.param .f32 __cudaparmf1__Z2h1f)

	.visible .func (.param .f32 __cudaretf__Z11cubicFilterIfET_fS0_S0_S0_S0_) _Z11cubicFilterIfET_fS0_S0_S0_S0_ (.param .f32 __cudaparmf1__Z11cubicFilterIfET_fS0_S0_S0_S0_, .param .f32 __cudaparmf2__Z11cubicFilterIfET_fS0_S0_S0_S0_, .param .f32 __cudaparmf3__Z11cubicFilterIfET_fS0_S0_S0_S0_, .param .f32 __cudaparmf4__Z11cubicFilterIfET_fS0_S0_S0_S0_, .param .f32 __cudaparmf5__Z11cubicFilterIfET_fS0_S0_S0_S0_)

	//-----------------------------------------------------------
	// Compiling /tmp/tmpxft_00002120_00000000-7_bicubicTexture.cpp3.i (/tmp/ccBI#.VqLgRh)
	//-----------------------------------------------------------

	//-----------------------------------------------------------
	// Options:
	//-----------------------------------------------------------
	//  Target:ptx, ISA:sm_20, Endian:little, Pointer Size:64
	//  -O3	(Optimization level)
	//  -g0	(Debug level)
	//  -m2	(Report advisories)
	//-----------------------------------------------------------

	.file	1	"<command-line>"
	.file	2	"/tmp/tmpxft_00002120_00000000-6_bicubicTexture.cudafe2.gpu"
	.file	3	"/usr/lib/gcc/x86_64-linux-gnu/4.4.3/include/stddef.h"
	.file	4	"/usr/local/cuda3.1/cuda/bin/../include/crt/device_runtime.h"
	.file	5	"/usr/local/cuda3.1/cuda/bin/../include/host_defines.h"
	.file	6	"/usr/local/cuda3.1/cuda/bin/../include/builtin_types.h"
	.file	7	"/usr/local/cuda3.1/cuda/bin/../include/device_types.h"
	.file	8	"/usr/local/cuda3.1/cuda/bin/../include/driver_types.h"
	.file	9	"/usr/local/cuda3.1/cuda/bin/../include/surface_types.h"
	.file	10	"/usr/local/cuda3.1/cuda/bin/../include/texture_types.h"
	.file	11	"/usr/local/cuda3.1/cuda/bin/../include/vector_types.h"
	.file	12	"/usr/local/cuda3.1/cuda/bin/../include/device_launch_parameters.h"
	.file	13	"/usr/local/cuda3.1/cuda/bin/../include/crt/storage_class.h"
	.file	14	"/usr/include/bits/types.h"
	.file	15	"/usr/include/time.h"
	.file	16	"/home/andrew/repositories/gpuocelot/tests/cuda2.2/tests/bicubicTexture/bicubicTexture_kernel.cuh"
	.file	17	"/usr/local/cuda3.1/cuda/bin/../include/common_functions.h"
	.file	18	"/usr/local/cuda3.1/cuda/bin/../include/math_functions.h"
	.file	19	"/usr/local/cuda3.1/cuda/bin/../include/math_constants.h"
	.file	20	"/usr/local/cuda3.1/cuda/bin/../include/device_functions.h"
	.file	21	"/usr/local/cuda3.1/cuda/bin/../include/sm_11_atomic_functions.h"
	.file	22	"/usr/local/cuda3.1/cuda/bin/../include/sm_12_atomic_functions.h"
	.file	23	"/usr/local/cuda3.1/cuda/bin/../include/sm_13_double_functions.h"
	.file	24	"/usr/local/cuda3.1/cuda/bin/../include/sm_20_atomic_functions.h"
	.file	25	"/usr/local/cuda3.1/cuda/bin/../include/sm_20_intrinsics.h"
	.file	26	"/usr/local/cuda3.1/cuda/bin/../include/surface_functions.h"
	.file	27	"/usr/local/cuda3.1/cuda/bin/../include/texture_fetch_functions.h"
	.file	28	"/usr/local/cuda3.1/cuda/bin/../include/math_functions_dbl_ptx3.h"

	.global .texref tex;

	.visible .func (.param .f32 __cudaretf__Z2w0f) _Z2w0f (.param .f32 __cudaparmf1__Z2w0f)
	{
	.reg .f32 %f<12>;
	.loc	16	50	0
$LDWbegin__Z2w0f:
	ld.param.f32 	%f1, [__cudaparmf1__Z2w0f];
	mov.f32 	%f2, %f1;
	.loc	16	52	0
	mov.f32 	%f3, 0f3f800000;     	// 1
	mov.f32 	%f4, 0fc0400000;     	// -3
	mov.f32 	%f5, 0f40400000;     	// 3
	sub.f32 	%f6, %f5, %f2;
	fma.rn.f32 	%f7, %f2, %f6, %f4;
	fma.rn.f32 	%f8, %f2, %f7, %f3;
	mov.f32 	%f9, 0f3e2aaaab;     	// 0.166667
	mul.f32 	%f10, %f8, %f9;
	st.param.f32 	[__cudaretf__Z2w0f], %f10;
	ret;
$LDWend__Z2w0f:
	} // _Z2w0f

	.visible .func (.param .f32 __cudaretf__Z2w1f) _Z2w1f (.param .f32 __cudaparmf1__Z2w1f)
	{
	.reg .f32 %f<12>;
	.loc	16	57	0
$LDWbegin__Z2w1f:
	ld.param.f32 	%f1, [__cudaparmf1__Z2w1f];
	mov.f32 	%f2, %f1;
	.loc	16	59	0
	mov.f32 	%f3, 0f40800000;     	// 4
	mov.f32 	%f4, 0fc0c00000;     	// -6
	mov.f32 	%f5, 0f40400000;     	// 3
	fma.rn.f32 	%f6, %f5, %f2, %f4;
	mul.f32 	%f7, %f2, %f2;
	fma.rn.f32 	%f8, %f6, %f7, %f3;
	mov.f32 	%f9, 0f3e2aaaab;     	// 0.166667
	mul.f32 	%f10, %f8, %f9;
	st.param.f32 	[__cudaretf__Z2w1f], %f10;
	ret;
$LDWend__Z2w1f:
	} // _Z2w1f

	.visible .func (.param .f32 __cudaretf__Z2w2f) _Z2w2f (.param .f32 __cudaparmf1__Z2w2f)
	{
	.reg .f32 %f<13>;
	.loc	16	64	0
$LDWbegin__Z2w2f:
	ld.param.f32 	%f1, [__cudaparmf1__Z2w2f];
	mov.f32 	%f2, %f1;
	.loc	16	66	0
	mov.f32 	%f3, 0f3f800000;     	// 1
	mov.f32 	%f4, 0f40400000;     	// 3
	mov.f32 	%f5, 0f40400000;     	// 3
	mov.f32 	%f6, 0fc0400000;     	// -3
	fma.rn.f32 	%f7, %f6, %f2, %f5;
	fma.rn.f32 	%f8, %f2, %f7, %f4;
	fma.rn.f32 	%f9, %f2, %f8, %f3;
	mov.f32 	%f10, 0f3e2aaaab;    	// 0.166667
	mul.f32 	%f11, %f9, %f10;
	st.param.f32 	[__cudaretf__Z2w2f], %f11;
	ret;
$LDWend__Z2w2f:
	} // _Z2w2f

	.visible .func (.param .f32 __cudaretf__Z2w3f) _Z2w3f (.param .f32 __cudaparmf1__Z2w3f)
	{
	.reg .f32 %f<8>;
	.loc	16	71	0
$LDWbegin__Z2w3f:
	ld.param.f32 	%f1, [__cudaparmf1__Z2w3f];
	mov.f32 	%f2, %f1;
	.loc	16	72	0
	mul.f32 	%f3, %f2, %f2;
	mul.f32 	%f4, %f2, %f3;
	mov.f32 	%f5, 0f3e2aaaab;     	// 0.166667
	mul.f32 	%f6, %f4, %f5;
	st.param.f32 	[__cudaretf__Z2w3f], %f6;
	ret;
$LDWend__Z2w3f:
	} // _Z2w3f

	.visible .func (.param .f32 __cudaretf__Z2g0f) _Z2g0f (.param .f32 __cudaparmf1__Z2g0f)
	{
	.reg .f32 %f<20>;
	.loc	16	77	0
$LDWbegin__Z2g0f:
	ld.param.f32 	%f1, [__cudaparmf1__Z2g0f];
	mov.f32 	%f2, %f1;
	.loc	16	78	0
	mov.f32 	%f3, 0f40800000;     	// 4
	mov.f32 	%f4, 0fc0c00000;     	// -6
	mov.f32 	%f5, 0f40400000;     	// 3
	fma.rn.f32 	%f6, %f5, %f2, %f4;
	mul.f32 	%f7, %f2, %f2;
	fma.rn.f32 	%f8, %f6, %f7, %f3;
	mov.f32 	%f9, 0f3e2aaaab;     	// 0.166667
	mul.f32 	%f10, %f8, %f9;
	mov.f32 	%f11, 0f3f800000;    	// 1
	mov.f32 	%f12, 0fc0400000;    	// -3
	mov.f32 	%f13, 0f40400000;    	// 3
	sub.f32 	%f14, %f13, %f2;
	fma.rn.f32 	%f15, %f2, %f14, %f12;
	fma.rn.f32 	%f16, %f2, %f15, %f11;
	mov.f32 	%f17, 0f3e2aaaab;    	// 0.166667
	fma.rn.f32 	%f18, %f16, %f17, %f10;
	st.param.f32 	[__cudaretf__Z2g0f], %f18;
	ret;
$LDWend__Z2g0f:
	} // _Z2g0f

	.visible .func (.param .f32 __cudaretf__Z2g1f) _Z2g1f (.param .f32 __cudaparmf1__Z2g1f)
	{
	.reg .f32 %f<17>;
	.loc	16	82	0
$LDWbegin__Z2g1f:
	ld.param.f32 	%f1, [__cudaparmf1__Z2g1f];
	mov.f32 	%f2, %f1;
	.loc	16	83	0
	mul.f32 	%f3, %f2, %f2;
	mul.f32 	%f4, %f2, %f3;
	mov.f32 	%f5, 0f3e2aaaab;     	// 0.166667
	mul.f32 	%f6, %f4, %f5;
	mov.f32 	%f7, 0f3f800000;     	// 1
	mov.f32 	%f8, 0f40400000;     	// 3
	mov.f32 	%f9, 0f40400000;     	// 3
	mov.f32 	%f10, 0fc0400000;    	// -3
	fma.rn.f32 	%f11, %f10, %f2, %f9;
	fma.rn.f32 	%f12, %f2, %f11, %f8;
	fma.rn.f32 	%f13, %f2, %f12, %f7;
	mov.f32 	%f14, 0f3e2aaaab;    	// 0.166667
	fma.rn.f32 	%f15, %f13, %f14, %f6;
	st.param.f32 	[__cudaretf__Z2g1f], %f15;
	ret;
$LDWend__Z2g1f:
	} // _Z2g1f

	.visible .func (.param .f32 __cudaretf__Z2h0f) _Z2h0f (.param .f32 __cudaparmf1__Z2h0f)
	{
	.reg .f32 %f<25>;
	.loc	16	88	0
$LDWbegin__Z2h0f:
	ld.param.f32 	%f1, [__cudaparmf1__Z2h0f];
	mov.f32 	%f2, %f1;
	.loc	16	90	0
	mov.f32 	%f3, 0fc0c00000;     	// -6
	mov.f32 	%f4, 0f40400000;     	// 3
	fma.rn.f32 	%f5, %f4, %f2, %f3;
	mul.f32 	%f6, %f2, %f2;
	mov.f32 	%f7, 0f40800000;     	// 4
	fma.rn.f32 	%f8, %f5, %f6, %f7;
	mov.f32 	%f9, 0f3e2aaaab;     	// 0.166667
	mul.f32 	%f10, %f8, %f9;
	mov.f32 	%f11, 0f3f800000;    	// 1
	mov.f32 	%f12, 0fc0400000;    	// -3
	mov.f32 	%f13, 0f40400000;    	// 3
	sub.f32 	%f14, %f13, %f2;
	fma.rn.f32 	%f15, %f2, %f14, %f12;
	fma.rn.f32 	%f16, %f2, %f15, %f11;
	mov.f32 	%f17, 0f3e2aaaab;    	// 0.166667
	fma.rn.f32 	%f18, %f16, %f17, %f10;
	div.rn.f32 	%f19, %f10, %f18;
	mov.f32 	%f20, 0fbf800000;    	// -1
	add.f32 	%f21, %f19, %f20;
	mov.f32 	%f22, 0f3f000000;    	// 0.5
	add.f32 	%f23, %f21, %f22;
	st.param.f32 	[__cudaretf__Z2h0f], %f23;
	ret;
$LDWend__Z2h0f:
	} // _Z2h0f

	.visible .func (.param .f32 __cudaretf__Z2h1f) _Z2h1f (.param .f32 __cudaparmf1__Z2h1f)
	{
	.reg .f32 %f<22>;
	.loc	16	94	0
$LDWbegin__Z2h1f:
	ld.param.f32 	%f1, [__cudaparmf1__Z2h1f];
	mov.f32 	%f2, %f1;
	.loc	16	95	0
	mul.f32 	%f3, %f2, %f2;
	mul.f32 	%f4, %f3, %f2;
	mov.f32 	%f5, 0f3e2aaaab;     	// 0.166667
	mul.f32 	%f6, %f4, %f5;
	mov.f32 	%f7, 0f3f800000;     	// 1
	mov.f32 	%f8, 0f40400000;     	// 3
	mov.f32 	%f9, 0f40400000;     	// 3
	mov.f32 	%f10, 0fc0400000;    	// -3
	fma.rn.f32 	%f11, %f10, %f2, %f9;
	fma.rn.f32 	%f12, %f2, %f11, %f8;
	fma.rn.f32 	%f13, %f2, %f12, %f7;
	mov.f32 	%f14, 0f3e2aaaab;    	// 0.166667
	fma.rn.f32 	%f15, %f13, %f14, %f6;
	div.rn.f32 	%f16, %f6, %f15;
	mov.f32 	%f17, 0f3f800000;    	// 1
	add.f32 	%f18, %f16, %f17;
	mov.f32 	%f19, 0f3f000000;    	// 0.5
	add.f32 	%f20, %f18, %f19;
	st.param.f32 	[__cudaretf__Z2h1f], %f20;
	ret;
$LDWend__Z2h1f:
	} // _Z2h1f

	.visible .func (.param .f32 __cudaretf__Z11cubicFilterIfET_fS0_S0_S0_S0_) _Z11cubicFilterIfET_fS0_S0_S0_S0_ (.param .f32 __cudaparmf1__Z11cubicFilterIfET_fS0_S0_S0_S0_, .param .f32 __cudaparmf2__Z11cubicFilterIfET_fS0_S0_S0_S0_, .param .f32 __cudaparmf3__Z11cubicFilterIfET_fS0_S0_S0_S0_, .param .f32 __cudaparmf4__Z11cubicFilterIfET_fS0_S0_S0_S0_, .param .f32 __cudaparmf5__Z11cubicFilterIfET_fS0_S0_S0_S0_)
	{
	.reg .f32 %f<44>;
	.loc	16	102	0
$LDWbegin__Z11cubicFilterIfET_fS0_S0_S0_S0_:
	ld.param.f32 	%f1, [__cudaparmf1__Z11cubicFilterIfET_fS0_S0_S0_S0_];
	mov.f32 	%f2, %f1;
	ld.param.f32 	%f3, [__cudaparmf2__Z11cubicFilterIfET_fS0_S0_S0_S0_];
	mov.f32 	%f4, %f3;
	ld.param.f32 	%f5, [__cudaparmf3__Z11cubicFilterIfET_fS0_S0_S0_S0_];
	mov.f32 	%f6, %f5;
	ld.param.f32 	%f7, [__cudaparmf4__Z11cubicFilterIfET_fS0_S0_S0_S0_];
	mov.f32 	%f8, %f7;
	ld.param.f32 	%f9, [__cudaparmf5__Z11cubicFilterIfET_fS0_S0_S0_S0_];
	mov.f32 	%f10, %f9;
	.loc	16	108	0
	mul.f32 	%f11, %f2, %f2;
	mov.f32 	%f12, 0f3f800000;    	// 1
	mov.f32 	%f13, 0fc0400000;    	// -3
	mov.f32 	%f14, 0f40400000;    	// 3
	sub.f32 	%f15, %f14, %f2;
	fma.rn.f32 	%f16, %f2, %f15, %f13;
	fma.rn.f32 	%f17, %f2, %f16, %f12;
	mov.f32 	%f18, 0f3e2aaaab;    	// 0.166667
	mul.f32 	%f19, %f17, %f18;
	mul.f32 	%f20, %f4, %f19;
	mov.f32 	%f21, 0f40800000;    	// 4
	mov.f32 	%f22, 0fc0c00000;    	// -6
	mov.f32 	%f23, 0f40400000;    	// 3
	fma.rn.f32 	%f24, %f23, %f2, %f22;
	fma.rn.f32 	%f25, %f24, %f11, %f21;
	mov.f32 	%f26, 0f3e2aaaab;    	// 0.166667
	mul.f32 	%f27, %f25, %f26;
	fma.rn.f32 	%f28, %f6, %f27, %f20;
	mov.f32 	%f29, 0f3f800000;    	// 1
	mov.f32 	%f30, 0f40400000;    	// 3
	mov.f32 	%f31, 0f40400000;    	// 3
	mov.f32 	%f32, 0fc0400000;    	// -3
	fma.rn.f32 	%f33, %f32, %f2, %f31;
	fma.rn.f32 	%f34, %f2, %f33, %f30;
	fma.rn.f32 	%f35, %f2, %f34, %f29;
	mov.f32 	%f36, 0f3e2aaaab;    	// 0.166667
	mul.f32 	%f37, %f35, %f36;
	fma.rn.f32 	%f38, %f8, %f37, %f28;
	mul.f32 	%f39, %f11, %f2;
	mov.f32 	%f40, 0f3e2aaaab;    	// 0.166667
	mul.f32 	%f41, %f39, %f40;
	fma.rn.f32 	%f42, %f10, %f41, %f38;
	st.param.f32 	[__cudaretf__Z11cubicFilterIfET_fS0_S0_S0_S0_], %f42;
	ret;
$LDWend__Z11cubicFilterIfET_fS0_S0_S0_S0_:
	} // _Z11cubicFilterIfET_fS0_S0_S0_S0_

	.entry _Z8d_renderP6uchar4jjfffff (
		.param .u64 __cudaparm__Z8d_renderP6uchar4jjfffff_d_output,
		.param .u32 __cudaparm__Z8d_renderP6uchar4jjfffff_width,
		.param .u32 __cudaparm__Z8d_renderP6uchar4jjfffff_height,
		.param .f32 __cudaparm__Z8d_renderP6uchar4jjfffff_tx,
		.param .f32 __cudaparm__Z8d_renderP6uchar4jjfffff_ty,
		.param .f32 __cudaparm__Z8d_renderP6uchar4jjfffff_scale,
		.param .f32 __cudaparm__Z8d_renderP6uchar4jjfffff_cx,
		.param .f32 __cudaparm__Z8d_renderP6uchar4jjfffff_cy)
	{
	.reg .u32 %r<30>;
	.reg .u64 %rd<6>;
	.reg .f32 %f<20>;
	.reg .pred %p<3>;
	.loc	16	161	0
$LDWbegin__Z8d_renderP6uchar4jjfffff:
	mov.u32 	%r1, %ctaid.x;
	mov.u32 	%r2, %ntid.x;
	mul24.lo.u32 	%r3, %r1, %r2;
	mov.u32 	%r4, %ctaid.y;
	mov.u32 	%r5, %ntid.y;
	mul24.lo.u32 	%r6, %r4, %r5;
	mov.u32 	%r7, %tid.x;
	add.u32 	%r8, %r7, %r3;
	mov.u32 	%r9, %tid.y;
	add.u32 	%r10, %r9, %r6;
	ld.param.u32 	%r11, [__cudaparm__Z8d_renderP6uchar4jjfffff_width];
	ld.param.u32 	%r12, [__cudaparm__Z8d_renderP6uchar4jjfffff_height];
	set.gt.u32.u32 	%r13, %r12, %r10;
	neg.s32 	%r14, %r13;
	set.lt.u32.u32 	%r15, %r8, %r11;
	neg.s32 	%r16, %r15;
	and.b32 	%r17, %r14, %r16;
	mov.u32 	%r18, 0;
	setp.eq.s32 	%p1, %r17, %r18;
	@%p1 bra 	$Lt_9_1282;
	ld.param.f32 	%f1, [__cudaparm__Z8d_renderP6uchar4jjfffff_cy];
	ld.param.f32 	%f2, [__cudaparm__Z8d_renderP6uchar4jjfffff_scale];
	ld.param.f32 	%f3, [__cudaparm__Z8d_renderP6uchar4jjfffff_cx];
	ld.param.f32 	%f4, [__cudaparm__Z8d_renderP6uchar4jjfffff_tx];
	cvt.rn.f32.u32 	%f5, %r8;
	sub.f32 	%f6, %f5, %f3;
	fma.rn.f32 	%f7, %f2, %f6, %f3;
	add.f32 	%f8, %f4, %f7;
	ld.param.f32 	%f9, [__cudaparm__Z8d_renderP6uchar4jjfffff_ty];
	cvt.rn.f32.u32 	%f10, %r10;
	sub.f32 	%f11, %f10, %f1;
	fma.rn.f32 	%f12, %f2, %f11, %f1;
	add.f32 	%f13, %f9, %f12;
	mov.f32 	%f14, 0f00000000;    	// 0
	mov.f32 	%f15, 0f00000000;    	// 0
	tex.2d.v4.u32.f32 {%r19,%r20,%r21,%r22},[tex,{%f8,%f13,%f14,%f15}];
	.loc	16	172	0
	mov.s32 	%r23, %r19;
	.loc	16	173	0
	mov.b32 	%f16, %r23;
	mov.f32 	%f17, 0f437f0000;    	// 255
	mul.f32 	%f18, %f16, %f17;
	mul24.lo.u32 	%r24, %r10, %r11;
	cvt.rzi.u32.f32 	%r25, %f18;
	mov.s32 	%r26, %r25;
	ld.param.u64 	%rd1, [__cudaparm__Z8d_renderP6uchar4jjfffff_d_output];
	add.u32 	%r27, %r8, %r24;
	cvt.u64.u32 	%rd2, %r27;
	mul.wide.u32 	%rd3, %r27, 4;
	add.u64 	%rd4, %rd1, %rd3;
	mov.u32 	%r28, 0;
	st.global.v4.u8 	[%rd4+0], {%r26,%r26,%r26,%r28};
$Lt_9_1282:
	.loc	16	175	0
	exit;
$LDWend__Z8d_renderP6uchar4jjfffff:
	} // _Z8d_renderP6uchar4jjfffff

	.entry _Z15d_renderBicubicP6uchar4jjfffff (
		.param .u64 __cudaparm__Z15d_renderBicubicP6uchar4jjfffff_d_output,
		.param .u32 __cudaparm__Z15d_renderBicubicP6uchar4jjfffff_width,
		.param .u32 __cudaparm__Z15d_renderBicubicP6uchar4jjfffff_height,
		.param .f32 __cudaparm__Z15d_renderBicubicP6uchar4jjfffff_tx,
		.param .f32 __cudaparm__Z15d_renderBicubicP6uchar4jjfffff_ty,
		.param .f32 __cudaparm__Z15d_renderBicubicP6uchar4jjfffff_scale,
		.param .f32 __cudaparm__Z15d_renderBicubicP6uchar4jjfffff_cx,
		.param .f32 __cudaparm__Z15d_renderBicubicP6uchar4jjfffff_cy)
	{
	.reg .u32 %r<105>;
	.reg .u64 %rd<6>;
	.reg .f32 %f<193>;
	.reg .pred %p<3>;
	.loc	16	179	0
$LDWbegin__Z15d_renderBicubicP6uchar4jjfffff:
	mov.u32 	%r1, %ctaid.x;
	mov.u32 	%r2, %ntid.x;
	mul24.lo.u32 	%r3, %r1, %r2;
	mov.u32 	%r4, %ctaid.y;
	mov.u32 	%r5, %ntid.y;
	mul24.lo.u32 	%r6, %r4, %r5;
	mov.u32 	%r7, %tid.x;
	add.u32 	%r8, %r7, %r3;
	mov.u32 	%r9, %tid.y;
	add.u32 	%r10, %r9, %r6;
	ld.param.u32 	%r11, [__cudaparm__Z15d_renderBicubicP6uchar4jjfffff_width];
	ld.param.u32 	%r12, [__cudaparm__Z15d_renderBicubicP6uchar4jjfffff_height];
	set.gt.u32.u32 	%r13, %r12, %r10;
	neg.s32 	%r14, %r13;
	set.lt.u32.u32 	%r15, %r8, %r11;
	neg.s32 	%r16, %r15;
	and.b32 	%r17, %r14, %r16;
	mov.u32 	%r18, 0;
	setp.eq.s32 	%p1, %r17, %r18;
	@%p1 bra 	$Lt_10_1282;
	.loc	16	190	0
	cvt.rn.f32.u32 	%f1, %r8;
	cvt.rn.f32.u32 	%f2, %r10;
	ld.param.f32 	%f3, [__cudaparm__Z15d_renderBicubicP6uchar4jjfffff_cx];
	sub.f32 	%f4, %f1, %f3;
	ld.param.f32 	%f5, [__cudaparm__Z15d_renderBicubicP6uchar4jjfffff_cy];
	sub.f32 	%f6, %f2, %f5;
	ld.param.f32 	%f7, [__cudaparm__Z15d_renderBicubicP6uchar4jjfffff_scale];
	fma.rn.f32 	%f8, %f7, %f4, %f3;
	fma.rn.f32 	%f9, %f7, %f6, %f5;
	ld.param.f32 	%f10, [__cudaparm__Z15d_renderBicubicP6uchar4jjfffff_tx];
	add.f32 	%f11, %f10, %f8;
	ld.param.f32 	%f12, [__cudaparm__Z15d_renderBicubicP6uchar4jjfffff_ty];
	add.f32 	%f13, %f12, %f9;
	mov.f32 	%f14, 0fbf000000;    	// -0.5
	add.f32 	%f15, %f11, %f14;
	mov.f32 	%f16, 0fbf000000;    	// -0.5
	add.f32 	%f17, %f13, %f16;
	cvt.rmi.f32.f32 	%f18, %f15;
	cvt.rmi.f32.f32 	%f19, %f17;
	mov.f32 	%f20, 0fbf800000;    	// -1
	add.f32 	%f21, %f18, %f20;
	mov.f32 	%f22, 0fbf800000;    	// -1
	add.f32 	%f23, %f19, %f22;
	mov.f32 	%f24, %f21;
	mov.f32 	%f25, %f23;
	mov.f32 	%f26, 0f00000000;    	// 0
	mov.f32 	%f27, 0f00000000;    	// 0
	tex.2d.v4.u32.f32 {%r19,%r20,%r21,%r22},[tex,{%f24,%f25,%f26,%f27}];
	.loc	16	123	0
	mov.s32 	%r23, %r19;
	mov.f32 	%f28, %f18;
	mov.f32 	%f29, %f23;
	mov.f32 	%f30, 0f00000000;    	// 0
	mov.f32 	%f31, 0f00000000;    	// 0
	tex.2d.v4.u32.f32 {%r24,%r25,%r26,%r27},[tex,{%f28,%f29,%f30,%f31}];
	mov.s32 	%r28, %r24;
	mov.f32 	%f32, 0f3f800000;    	// 1
	add.f32 	%f33, %f18, %f32;
	mov.f32 	%f34, %f33;
	mov.f32 	%f35, %f23;
	mov.f32 	%f36, 0f00000000;    	// 0
	mov.f32 	%f37, 0f00000000;    	// 0
	tex.2d.v4.u32.f32 {%r29,%r30,%r31,%r32},[tex,{%f34,%f35,%f36,%f37}];
	mov.s32 	%r33, %r29;
	mov.f32 	%f38, 0f40000000;    	// 2
	add.f32 	%f39, %f18, %f38;
	mov.f32 	%f40, %f39;
	mov.f32 	%f41, %f23;
	mov.f32 	%f42, 0f00000000;    	// 0
	mov.f32 	%f43, 0f00000000;    	// 0
	tex.2d.v4.u32.f32 {%r34,%r35,%r36,%r37},[tex,{%f40,%f41,%f42,%f43}];
	mov.s32 	%r38, %r34;
	mov.f32 	%f44, %f21;
	mov.f32 	%f45, %f19;
	mov.f32 	%f46, 0f00000000;    	// 0
	mov.f32 	%f47, 0f00000000;    	// 0
	tex.2d.v4.u32.f32 {%r39,%r40,%r41,%r42},[tex,{%f44,%f45,%f46,%f47}];
	mov.s32 	%r43, %r39;
	mov.f32 	%f48, %f18;
	mov.f32 	%f49, %f19;
	mov.f32 	%f50, 0f00000000;    	// 0
	mov.f32 	%f51, 0f00000000;    	// 0
	tex.2d.v4.u32.f32 {%r44,%r45,%r46,%r47},[tex,{%f48,%f49,%f50,%f51}];
	mov.s32 	%r48, %r44;
	mov.f32 	%f52, %f33;
	mov.f32 	%f53, %f19;
	mov.f32 	%f54, 0f00000000;    	// 0
	mov.f32 	%f55, 0f00000000;    	// 0
	tex.2d.v4.u32.f32 {%r49,%r50,%r51,%r52},[tex,{%f52,%f53,%f54,%f55}];
	mov.s32 	%r53, %r49;
	mov.f32 	%f56, %f39;
	mov.f32 	%f57, %f19;
	mov.f32 	%f58, 0f00000000;    	// 0
	mov.f32 	%f59, 0f00000000;    	// 0
	tex.2d.v4.u32.f32 {%r54,%r55,%r56,%r57},[tex,{%f56,%f57,%f58,%f59}];
	mov.s32 	%r58, %r54;
	mov.f32 	%f60, 0f3f800000;    	// 1
	add.f32 	%f61, %f19, %f60;
	mov.f32 	%f62, %f21;
	mov.f32 	%f63, %f61;
	mov.f32 	%f64, 0f00000000;    	// 0
	mov.f32 	%f65, 0f00000000;    	// 0
	tex.2d.v4.u32.f32 {%r59,%r60,%r61,%r62},[tex,{%f62,%f63,%f64,%f65}];
	mov.s32 	%r63, %r59;
	mov.f32 	%f66, %f18;
	mov.f32 	%f67, %f61;
	mov.f32 	%f68, 0f00000000;    	// 0
	mov.f32 	%f69, 0f00000000;    	// 0
	tex.2d.v4.u32.f32 {%r64,%r65,%r66,%r67},[tex,{%f66,%f67,%f68,%f69}];
	mov.s32 	%r68, %r64;
	mov.f32 	%f70, %f33;
	mov.f32 	%f71, %f61;
	mov.f32 	%f72, 0f00000000;    	// 0
	mov.f32 	%f73, 0f00000000;    	// 0
	tex.2d.v4.u32.f32 {%r69,%r70,%r71,%r72},[tex,{%f70,%f71,%f72,%f73}];
	mov.s32 	%r73, %r69;
	mov.f32 	%f74, %f39;
	mov.f32 	%f75, %f61;
	mov.f32 	%f76, 0f00000000;    	// 0
	mov.f32 	%f77, 0f00000000;    	// 0
	tex.2d.v4.u32.f32 {%r74,%r75,%r76,%r77},[tex,{%f74,%f75,%f76,%f77}];
	mov.s32 	%r78, %r74;
	mov.f32 	%f78, 0f40000000;    	// 2
	add.f32 	%f79, %f19, %f78;
	mov.f32 	%f80, %f21;
	mov.f32 	%f81, %f79;
	mov.f32 	%f82, 0f00000000;    	// 0
	mov.f32 	%f83, 0f00000000;    	// 0
	tex.2d.v4.u32.f32 {%r79,%r80,%r81,%r82},[tex,{%f80,%f81,%f82,%f83}];
	mov.s32 	%r83, %r79;
	mov.f32 	%f84, %f18;
	mov.f32 	%f85, %f79;
	mov.f32 	%f86, 0f00000000;    	// 0
	mov.f32 	%f87, 0f00000000;    	// 0
	tex.2d.v4.u32.f32 {%r84,%r85,%r86,%r87},[tex,{%f84,%f85,%f86,%f87}];
	mov.s32 	%r88, %r84;
	mov.f32 	%f88, %f33;
	mov.f32 	%f89, %f79;
	mov.f32 	%f90, 0f00000000;    	// 0
	mov.f32 	%f91, 0f00000000;    	// 0
	tex.2d.v4.u32.f32 {%r89,%r90,%r91,%r92},[tex,{%f88,%f89,%f90,%f91}];
	mov.s32 	%r93, %r89;
	mov.f32 	%f92, %f39;
	mov.f32 	%f93, %f79;
	mov.f32 	%f94, 0f00000000;    	// 0
	mov.f32 	%f95, 0f00000000;    	// 0
	tex.2d.v4.u32.f32 {%r94,%r95,%r96,%r97},[tex,{%f92,%f93,%f94,%f95}];
	mov.s32 	%r98, %r94;
	.loc	16	104	0
	sub.f32 	%f96, %f15, %f18;
	mov.f32 	%f97, 0f40400000;    	// 3
	sub.f32 	%f98, %f97, %f96;
	mov.f32 	%f99, 0fc0400000;    	// -3
	fma.rn.f32 	%f100, %f96, %f98, %f99;
	mov.f32 	%f101, 0f3f800000;   	// 1
	fma.rn.f32 	%f102, %f96, %f100, %f101;
	mov.f32 	%f103, 0f3e2aaaab;   	// 0.166667
	mul.f32 	%f104, %f102, %f103;
	.loc	16	105	0
	mov.f32 	%f105, 0fc0c00000;   	// -6
	mov.f32 	%f106, 0f40400000;   	// 3
	fma.rn.f32 	%f107, %f106, %f96, %f105;
	mul.f32 	%f108, %f96, %f96;
	mov.f32 	%f109, 0f40800000;   	// 4
	fma.rn.f32 	%f110, %f107, %f108, %f109;
	mov.f32 	%f111, 0f3e2aaaab;   	// 0.166667
	mul.f32 	%f112, %f110, %f111;
	.loc	16	106	0
	mov.f32 	%f113, 0f40400000;   	// 3
	mov.f32 	%f114, 0fc0400000;   	// -3
	fma.rn.f32 	%f115, %f114, %f96, %f113;
	mov.f32 	%f116, 0f40400000;   	// 3
	fma.rn.f32 	%f117, %f96, %f115, %f116;
	mov.f32 	%f118, 0f3f800000;   	// 1
	fma.rn.f32 	%f119, %f96, %f117, %f118;
	mov.f32 	%f120, 0f3e2aaaab;   	// 0.166667
	mul.f32 	%f121, %f119, %f120;
	.loc	16	107	0
	mul.f32 	%f122, %f96, %f108;
	mov.f32 	%f123, 0f3e2aaaab;   	// 0.166667
	mul.f32 	%f124, %f122, %f123;
	.loc	16	123	0
	mov.b32 	%f125, %r23;
	mul.f32 	%f126, %f104, %f125;
	mov.b32 	%f127, %r28;
	fma.rn.f32 	%f128, %f127, %f112, %f126;
	mov.b32 	%f129, %r33;
	fma.rn.f32 	%f130, %f129, %f121, %f128;
	mov.b32 	%f131, %r38;
	fma.rn.f32 	%f132, %f131, %f124, %f130;
	mov.b32 	%f133, %r43;
	mul.f32 	%f134, %f104, %f133;
	mov.b32 	%f135, %r48;
	fma.rn.f32 	%f136, %f135, %f112, %f134;
	mov.b32 	%f137, %r53;
	fma.rn.f32 	%f138, %f137, %f121, %f136;
	mov.b32 	%f139, %r58;
	fma.rn.f32 	%f140, %f139, %f124, %f138;
	mov.b32 	%f141, %r63;
	mul.f32 	%f142, %f104, %f141;
	mov.b32 	%f143, %r68;
	fma.rn.f32 	%f144, %f143, %f112, %f142;
	mov.b32 	%f145, %r73;
	fma.rn.f32 	%f146, %f145, %f121, %f144;
	mov.b32 	%f147, %r78;
	fma.rn.f32 	%f148, %f147, %f124, %f146;
	mov.b32 	%f149, %r83;
	mul.f32 	%f150, %f104, %f149;
	mov.b32 	%f151, %r88;
	fma.rn.f32 	%f152, %f151, %f112, %f150;
	mov.b32 	%f153, %r93;
	fma.rn.f32 	%f154, %f153, %f121, %f152;
	mov.b32 	%f155, %r98;
	fma.rn.f32 	%f156, %f155, %f124, %f154;
	.loc	16	104	0
	sub.f32 	%f157, %f17, %f19;
	mov.f32 	%f158, 0f3f800000;   	// 1
	mov.f32 	%f159, 0fc0400000;   	// -3
	mov.f32 	%f160, 0f40400000;   	// 3
	sub.f32 	%f161, %f160, %f157;
	fma.rn.f32 	%f162, %f157, %f161, %f159;
	fma.rn.f32 	%f163, %f157, %f162, %f158;
	mov.f32 	%f164, 0f3e2aaaab;   	// 0.166667
	mul.f32 	%f165, %f163, %f164;
	.loc	16	105	0
	mul.f32 	%f166, %f157, %f157;
	mov.f32 	%f167, 0f40800000;   	// 4
	mov.f32 	%f168, 0fc0c00000;   	// -6
	mov.f32 	%f169, 0f40400000;   	// 3
	fma.rn.f32 	%f170, %f169, %f157, %f168;
	fma.rn.f32 	%f171, %f170, %f166, %f167;
	mov.f32 	%f172, 0f3e2aaaab;   	// 0.166667
	mul.f32 	%f173, %f171, %f172;
	.loc	16	106	0
	mov.f32 	%f174, 0f3f800000;   	// 1
	mov.f32 	%f175, 0f40400000;   	// 3
	mov.f32 	%f176, 0f40400000;   	// 3
	mov.f32 	%f177, 0fc0400000;   	// -3
	fma.rn.f32 	%f178, %f177, %f157, %f176;
	fma.rn.f32 	%f179, %f157, %f178, %f175;
	fma.rn.f32 	%f180, %f157, %f179, %f174;
	mov.f32 	%f181, 0f3e2aaaab;   	// 0.166667
	mul.f32 	%f182, %f180, %f181;
	.loc	16	107	0
	mul.f32 	%f183, %f157, %f166;
	mov.f32 	%f184, 0f3e2aaaab;   	// 0.166667
	mul.f32 	%f185, %f183, %f184;
	.loc	16	191	0
	mul.f32 	%f186, %f165, %f132;
	fma.rn.f32 	%f187, %f140, %f173, %f186;
	mul24.lo.u32 	%r99, %r10, %r11;
	fma.rn.f32 	%f188, %f148, %f182, %f187;
	fma.rn.f32 	%f189, %f156, %f185, %f188;
	mov.f32 	%f190, 0f437f0000;   	// 255
	mul.f32 	%f191, %f189, %f190;
	cvt.rzi.u32.f32 	%r100, %f191;
	ld.param.u64 	%rd1, [__cudaparm__Z15d_renderBicubicP6uchar4jjfffff_d_output];
	add.u32 	%r101, %r8, %r99;
	cvt.u64.u32 	%rd2, %r101;
	mul.wide.u32 	%rd3, %r101, 4;
	add.u64 	%rd4, %rd1, %rd3;
	mov.s32 	%r102, %r100;
	mov.u32 	%r103, 0;
	st.global.v4.u8 	[%rd4+0], {%r102,%r102,%r102,%r103};
$Lt_10_1282:
	.loc	16	193	0
	exit;
$LDWend__Z15d_renderBicubicP6uchar4jjfffff:
	} // _Z15d_renderBicubicP6uchar4jjfffff

	.entry _Z19d_renderFastBicubicP6uchar4jjfffff (
		.param .u64 __cudaparm__Z19d_renderFastBicubicP6uchar4jjfffff_d_output,
		.param .u32 __cudaparm__Z19d_renderFastBicubicP6uchar4jjfffff_width,
		.param .u32 __cudaparm__Z19d_renderFastBicubicP6uchar4jjfffff_height,
		.param .f32 __cudaparm__Z19d_renderFastBicubicP6uchar4jjfffff_tx,
		.param .f32 __cudaparm__Z19d_renderFastBicubicP6uchar4jjfffff_ty,
		.param .f32 __cudaparm__Z19d_renderFastBicubicP6uchar4jjfffff_scale,
		.param .f32 __cudaparm__Z19d_renderFastBicubicP6uchar4jjfffff_cx,
		.param .f32 __cudaparm__Z19d_renderFastBicubicP6uchar4jjfffff_cy)
	{
	.reg .u32 %r<45>;
	.reg .u64 %rd<6>;
	.reg .f32 %f<135>;
	.reg .pred %p<3>;
	.loc	16	197	0
$LDWbegin__Z19d_renderFastBicubicP6uchar4jjfffff:
	mov.u32 	%r1, %ctaid.x;
	mov.u32 	%r2, %ntid.x;
	mul24.lo.u32 	%r3, %r1, %r2;
	mov.u32 	%r4, %ctaid.y;
	mov.u32 	%r5, %ntid.y;
	mul24.lo.u32 	%r6, %r4, %r5;
	mov.u32 	%r7, %tid.x;
	add.u32 	%r8, %r7, %r3;
	mov.u32 	%r9, %tid.y;
	add.u32 	%r10, %r9, %r6;
	ld.param.u32 	%r11, [__cudaparm__Z19d_renderFastBicubicP6uchar4jjfffff_width];
	ld.param.u32 	%r12, [__cudaparm__Z19d_renderFastBicubicP6uchar4jjfffff_height];
	set.gt.u32.u32 	%r13, %r12, %r10;
	neg.s32 	%r14, %r13;
	set.lt.u32.u32 	%r15, %r8, %r11;
	neg.s32 	%r16, %r15;
	and.b32 	%r17, %r14, %r16;
	mov.u32 	%r18, 0;
	setp.eq.s32 	%p1, %r17, %r18;
	@%p1 bra 	$Lt_11_1282;
	.loc	16	78	0
	cvt.rn.f32.u32 	%f1, %r8;
	ld.param.f32 	%f2, [__cudaparm__Z19d_renderFastBicubicP6uchar4jjfffff_cx];
	sub.f32 	%f3, %f1, %f2;
	ld.param.f32 	%f4, [__cudaparm__Z19d_renderFastBicubicP6uchar4jjfffff_scale];
	fma.rn.f32 	%f5, %f4, %f3, %f2;
	ld.param.f32 	%f6, [__cudaparm__Z19d_renderFastBicubicP6uchar4jjfffff_tx];
	add.f32 	%f7, %f6, %f5;
	mov.f32 	%f8, 0fbf000000;     	// -0.5
	add.f32 	%f9, %f7, %f8;
	cvt.rmi.f32.f32 	%f10, %f9;
	sub.f32 	%f11, %f9, %f10;
	mov.f32 	%f12, 0f40400000;    	// 3
	sub.f32 	%f13, %f12, %f11;
	mov.f32 	%f14, 0fc0400000;    	// -3
	fma.rn.f32 	%f15, %f11, %f13, %f14;
	mov.f32 	%f16, 0f3f800000;    	// 1
	fma.rn.f32 	%f17, %f11, %f15, %f16;
	mov.f32 	%f18, 0f3e2aaaab;    	// 0.166667
	mul.f32 	%f19, %f17, %f18;
	mov.f32 	%f20, 0fc0c00000;    	// -6
	mov.f32 	%f21, 0f40400000;    	// 3
	fma.rn.f32 	%f22, %f21, %f11, %f20;
	mul.f32 	%f23, %f11, %f11;
	mov.f32 	%f24, 0f40800000;    	// 4
	fma.rn.f32 	%f25, %f22, %f23, %f24;
	mov.f32 	%f26, 0f3e2aaaab;    	// 0.166667
	mul.f32 	%f27, %f25, %f26;
	add.f32 	%f28, %f27, %f19;
	.loc	16	83	0
	mov.f32 	%f29, 0f40400000;    	// 3
	mov.f32 	%f30, 0fc0400000;    	// -3
	fma.rn.f32 	%f31, %f30, %f11, %f29;
	mov.f32 	%f32, 0f40400000;    	// 3
	fma.rn.f32 	%f33, %f11, %f31, %f32;
	mov.f32 	%f34, 0f3f800000;    	// 1
	fma.rn.f32 	%f35, %f11, %f33, %f34;
	mov.f32 	%f36, 0f3e2aaaab;    	// 0.166667
	mul.f32 	%f37, %f35, %f36;
	mul.f32 	%f38, %f11, %f23;
	mov.f32 	%f39, 0f3e2aaaab;    	// 0.166667
	mul.f32 	%f40, %f38, %f39;
	add.f32 	%f41, %f40, %f37;
	.loc	16	90	0
	div.rn.f32 	%f42, %f27, %f28;
	mov.f32 	%f43, 0fbf800000;    	// -1
	add.f32 	%f44, %f42, %f43;
	mov.f32 	%f45, 0f3f000000;    	// 0.5
	add.f32 	%f46, %f44, %f45;
	.loc	16	95	0
	div.rn.f32 	%f47, %f40, %f41;
	mov.f32 	%f48, 0f3f800000;    	// 1
	add.f32 	%f49, %f47, %f48;
	mov.f32 	%f50, 0f3f000000;    	// 0.5
	add.f32 	%f51, %f49, %f50;
	.loc	16	90	0
	cvt.rn.f32.u32 	%f52, %r10;
	ld.param.f32 	%f53, [__cudaparm__Z19d_renderFastBicubicP6uchar4jjfffff_cy];
	sub.f32 	%f54, %f52, %f53;
	fma.rn.f32 	%f55, %f4, %f54, %f53;
	ld.param.f32 	%f56, [__cudaparm__Z19d_renderFastBicubicP6uchar4jjfffff_ty];
	add.f32 	%f57, %f56, %f55;
	mov.f32 	%f58, 0fbf000000;    	// -0.5
	add.f32 	%f59, %f57, %f58;
	cvt.rmi.f32.f32 	%f60, %f59;
	sub.f32 	%f61, %f59, %f60;
	mov.f32 	%f62, 0fc0c00000;    	// -6
	mov.f32 	%f63, 0f40400000;    	// 3
	fma.rn.f32 	%f64, %f63, %f61, %f62;
	mul.f32 	%f65, %f61, %f61;
	mov.f32 	%f66, 0f40800000;    	// 4
	fma.rn.f32 	%f67, %f64, %f65, %f66;
	mov.f32 	%f68, 0f3e2aaaab;    	// 0.166667
	mul.f32 	%f69, %f67, %f68;
	mov.f32 	%f70, 0f40400000;    	// 3
	sub.f32 	%f71, %f70, %f61;
	mov.f32 	%f72, 0fc0400000;    	// -3
	fma.rn.f32 	%f73, %f61, %f71, %f72;
	mov.f32 	%f74, 0f3f800000;    	// 1
	fma.rn.f32 	%f75, %f61, %f73, %f74;
	mov.f32 	%f76, 0f3e2aaaab;    	// 0.166667
	mul.f32 	%f77, %f75, %f76;
	.loc	16	95	0
	mul.f32 	%f78, %f61, %f65;
	mov.f32 	%f79, 0f3e2aaaab;    	// 0.166667
	mul.f32 	%f80, %f78, %f79;
	mov.f32 	%f81, 0f40400000;    	// 3
	mov.f32 	%f82, 0fc0400000;    	// -3
	fma.rn.f32 	%f83, %f82, %f61, %f81;
	mov.f32 	%f84, 0f40400000;    	// 3
	fma.rn.f32 	%f85, %f61, %f83, %f84;
	mov.f32 	%f86, 0f3f800000;    	// 1
	fma.rn.f32 	%f87, %f61, %f85, %f86;
	mov.f32 	%f88, 0f3e2aaaab;    	// 0.166667
	mul.f32 	%f89, %f87, %f88;
	.loc	16	149	0
	add.f32 	%f90, %f77, %f69;
	div.rn.f32 	%f91, %f69, %f90;
	mov.f32 	%f92, 0fbf800000;    	// -1
	add.f32 	%f93, %f91, %f92;
	add.f32 	%f94, %f46, %f10;
	mov.f32 	%f95, 0f3f000000;    	// 0.5
	add.f32 	%f96, %f93, %f95;
	add.f32 	%f97, %f60, %f96;
	mov.f32 	%f98, %f94;
	mov.f32 	%f99, %f97;
	mov.f32 	%f100, 0f00000000;   	// 0
	mov.f32 	%f101, 0f00000000;   	// 0
	tex.2d.v4.u32.f32 {%r19,%r20,%r21,%r22},[tex,{%f98,%f99,%f100,%f101}];
	.loc	16	151	0
	mov.s32 	%r23, %r19;
	add.f32 	%f102, %f51, %f10;
	mov.f32 	%f103, %f102;
	mov.f32 	%f104, %f97;
	mov.f32 	%f105, 0f00000000;   	// 0
	mov.f32 	%f106, 0f00000000;   	// 0
	tex.2d.v4.u32.f32 {%r24,%r25,%r26,%r27},[tex,{%f103,%f104,%f105,%f106}];
	mov.s32 	%r28, %r24;
	add.f32 	%f107, %f89, %f80;
	div.rn.f32 	%f108, %f80, %f107;
	mov.f32 	%f109, 0f3f800000;   	// 1
	add.f32 	%f110, %f108, %f109;
	mov.f32 	%f111, 0f3f000000;   	// 0.5
	add.f32 	%f112, %f110, %f111;
	add.f32 	%f113, %f60, %f112;
	mov.f32 	%f114, %f94;
	mov.f32 	%f115, %f113;
	mov.f32 	%f116, 0f00000000;   	// 0
	mov.f32 	%f117, 0f00000000;   	// 0
	tex.2d.v4.u32.f32 {%r29,%r30,%r31,%r32},[tex,{%f114,%f115,%f116,%f117}];
	mov.s32 	%r33, %r29;
	mov.f32 	%f118, %f102;
	mov.f32 	%f119, %f113;
	mov.f32 	%f120, 0f00000000;   	// 0
	mov.f32 	%f121, 0f00000000;   	// 0
	tex.2d.v4.u32.f32 {%r34,%r35,%r36,%r37},[tex,{%f118,%f119,%f120,%f121}];
	mov.s32 	%r38, %r34;
	.loc	16	209	0
	mov.b32 	%f122, %r28;
	mov.b32 	%f123, %r23;
	mov.b32 	%f124, %r38;
	mov.b32 	%f125, %r33;
	mul.f32 	%f126, %f122, %f41;
	mul.f32 	%f127, %f124, %f41;
	mul24.lo.u32 	%r39, %r10, %r11;
	fma.rn.f32 	%f128, %f123, %f28, %f126;
	fma.rn.f32 	%f129, %f125, %f28, %f127;
	mul.f32 	%f130, %f128, %f90;
	fma.rn.f32 	%f131, %f107, %f129, %f130;
	mov.f32 	%f132, 0f437f0000;   	// 255
	mul.f32 	%f133, %f131, %f132;
	ld.param.u64 	%rd1, [__cudaparm__Z19d_renderFastBicubicP6uchar4jjfffff_d_output];
	add.u32 	%r40, %r8, %r39;
	cvt.u64.u32 	%rd2, %r40;
	mul.wide.u32 	%rd3, %r40, 4;
	add.u64 	%rd4, %rd1, %rd3;
	cvt.rzi.u32.f32 	%r41, %f133;
	mov.s32 	%r42, %r41;
	mov.u32 	%r43, 0;
	st.global.v4.u8 	[%rd4+0], {%r42,%r42,%r42,%r43};
$Lt_11_1282:
	.loc	16	211	0
	exit;
$LDWend__Z19d_renderFastBicubicP6uchar4jjfffff:
	} // _Z19d_renderFastBicubicP6uchar4jjfffff



// ===== COMPILED SASS (sm_100) =====

	.target	sm_100

	.elftype	@"ET_EXEC"


//--------------------- .note.nv.tkinfo           --------------------------
	.section	.note.nv.tkinfo,"",@"SHT_NOTE"
	.sectionflags	@"SHF_NOTE_NV_TKINFO"
	.tkinfo
        /*0018*/ 	.word	0x00000002
        /*0030*/ 	.string	""
        /*0030*/ 	.string	"ptxas"
        /*0030*/ 	.string	"Cuda compilation tools, release 13.0, V13.0.88"
        /*0030*/ 	.string	"Build cuda_13.0.r13.0/compiler.36424714_0"
        /*0030*/ 	.string	"-arch sm_100 "



//--------------------- .note.nv.cuinfo           --------------------------
	.section	.note.nv.cuinfo,"",@"SHT_NOTE"
	.sectionflags	@"SHF_NOTE_NV_CUINFO"
        /*0018*/ 	.short	0x0002
        /*001a*/ 	.short	0x0014
        /*001c*/ 	.short	0x0082
	.zero		2


//--------------------- .nv.info                  --------------------------
	.section	.nv.info,"",@"SHT_CUDA_INFO"
	.align	4


	//----- nvinfo : EIATTR_REGCOUNT
	.align		4
        /*0000*/ 	.byte	0x04, 0x2f
        /*0002*/ 	.short	(.L_1 - .L_0)
	.align		4
.L_0:
        /*0004*/ 	.word	index@(_Z8d_renderP6uchar4jjfffff)
        /*0008*/ 	.word	0x0000000c


	//----- nvinfo : EIATTR_FRAME_SIZE
	.align		4
.L_1:
        /*000c*/ 	.byte	0x04, 0x11
        /*000e*/ 	.short	(.L_3 - .L_2)
	.align		4
.L_2:
        /*0010*/ 	.word	index@(_Z8d_renderP6uchar4jjfffff)
        /*0014*/ 	.word	0x00000000


	//----- nvinfo : EIATTR_REGCOUNT
	.align		4
.L_3:
        /*0018*/ 	.byte	0x04, 0x2f
        /*001a*/ 	.short	(.L_5 - .L_4)
	.align		4
.L_4:
        /*001c*/ 	.word	index@(_Z15d_renderBicubicP6uchar4jjfffff)
        /*0020*/ 	.word	0x00000028


	//----- nvinfo : EIATTR_FRAME_SIZE
	.align		4
.L_5:
        /*0024*/ 	.byte	0x04, 0x11
        /*0026*/ 	.short	(.L_7 - .L_6)
	.align		4
.L_6:
        /*0028*/ 	.word	index@(_Z15d_renderBicubicP6uchar4jjfffff)
        /*002c*/ 	.word	0x00000000


	//----- nvinfo : EIATTR_REGCOUNT
	.align		4
.L_7:
        /*0030*/ 	.byte	0x04, 0x2f
        /*0032*/ 	.short	(.L_9 - .L_8)
	.align		4
.L_8:
        /*0034*/ 	.word	index@(_Z19d_renderFastBicubicP6uchar4jjfffff)
        /*0038*/ 	.word	0x0000001b


	//----- nvinfo : EIATTR_FRAME_SIZE
	.align		4
.L_9:
        /*003c*/ 	.byte	0x04, 0x11
        /*003e*/ 	.short	(.L_11 - .L_10)
	.align		4
.L_10:
        /*0040*/ 	.word	index@($__internal_0_$__cuda_sm3x_div_rn_noftz_f32_slowpath)
        /*0044*/ 	.word	0x00000000


	//----- nvinfo : EIATTR_FRAME_SIZE
	.align		4
.L_11:
        /*0048*/ 	.byte	0x04, 0x11
        /*004a*/ 	.short	(.L_13 - .L_12)
	.align		4
.L_12:
        /*004c*/ 	.word	index@(_Z19d_renderFastBicubicP6uchar4jjfffff)
        /*0050*/ 	.word	0x00000000


	//----- nvinfo : EIATTR_MIN_STACK_SIZE
	.align		4
.L_13:
        /*0054*/ 	.byte	0x04, 0x12
        /*0056*/ 	.short	(.L_15 - .L_14)
	.align		4
.L_14:
        /*0058*/ 	.word	index@(_Z19d_renderFastBicubicP6uchar4jjfffff)
        /*005c*/ 	.word	0x00000000


	//----- nvinfo : EIATTR_MIN_STACK_SIZE
	.align		4
.L_15:
        /*0060*/ 	.byte	0x04, 0x12
        /*0062*/ 	.short	(.L_17 - .L_16)
	.align		4
.L_16:
        /*0064*/ 	.word	index@(_Z15d_renderBicubicP6uchar4jjfffff)
        /*0068*/ 	.word	0x00000000


	//----- nvinfo : EIATTR_MIN_STACK_SIZE
	.align		4
.L_17:
        /*006c*/ 	.byte	0x04, 0x12
        /*006e*/ 	.short	(.L_19 - .L_18)
	.align		4
.L_18:
        /*0070*/ 	.word	index@(_Z8d_renderP6uchar4jjfffff)
        /*0074*/ 	.word	0x00000000
.L_19:


//--------------------- .nv.compat                --------------------------
	.section	.nv.compat,"",@"SHT_CUDA_COMPAT_INFO"
	.align	4
        /*0000*/ 	.byte	0x02, 0x09, 0x00, 0x00, 0x02, 0x02, 0x02, 0x00, 0x02, 0x05, 0x05, 0x00, 0x03, 0x07, 0x01, 0x01
        /*0010*/ 	.byte	0x02, 0x03, 0x00, 0x00, 0x02, 0x06, 0x01, 0x00, 0x04, 0x0b, 0x08, 0x00, 0x01, 0x00, 0x00, 0x00
        /*0020*/ 	.byte	0x00, 0x00, 0x00, 0x00


//--------------------- .nv.info._Z19d_renderFastBicubicP6uchar4jjfffff --------------------------
	.section	.nv.info._Z19d_renderFastBicubicP6uchar4jjfffff,"",@"SHT_CUDA_INFO"
	.sectionflags	@""
	.align	4


	//----- nvinfo : EIATTR_CUDA_API_VERSION
	.align		4
        /*0000*/ 	.byte	0x04, 0x37
        /*0002*/ 	.short	(.L_21 - .L_20)
.L_20:
        /*0004*/ 	.word	0x00000082


	//----- nvinfo : EIATTR_KPARAM_INFO
	.align		4
.L_21:
        /*0008*/ 	.byte	0x04, 0x17
        /*000a*/ 	.short	(.L_23 - .L_22)
.L_22:
        /*000c*/ 	.word	0x00000000
        /*0010*/ 	.short	0x0007
        /*0012*/ 	.short	0x0020
        /*0014*/ 	.byte	0x00, 0xf0, 0x11, 0x00


	//----- nvinfo : EIATTR_KPARAM_INFO
	.align		4
.L_23:
        /*0018*/ 	.byte	0x04, 0x17
        /*001a*/ 	.short	(.L_25 - .L_24)
.L_24:
        /*001c*/ 	.word	0x00000000
        /*0020*/ 	.short	0x0006
        /*0022*/ 	.short	0x001c
        /*0024*/ 	.byte	0x00, 0xf0, 0x11, 0x00


	//----- nvinfo : EIATTR_KPARAM_INFO
	.align		4
.L_25:
        /*0028*/ 	.byte	0x04, 0x17
        /*002a*/ 	.short	(.L_27 - .L_26)
.L_26:
        /*002c*/ 	.word	0x00000000
        /*0030*/ 	.short	0x0005
        /*0032*/ 	.short	0x0018
        /*0034*/ 	.byte	0x00, 0xf0, 0x11, 0x00


	//----- nvinfo : EIATTR_KPARAM_INFO
	.align		4
.L_27:
        /*0038*/ 	.byte	0x04, 0x17
        /*003a*/ 	.short	(.L_29 - .L_28)
.L_28:
        /*003c*/ 	.word	0x00000000
        /*0040*/ 	.short	0x0004
        /*0042*/ 	.short	0x0014
        /*0044*/ 	.byte	0x00, 0xf0, 0x11, 0x00


	//----- nvinfo : EIATTR_KPARAM_INFO
	.align		4
.L_29:
        /*0048*/ 	.byte	0x04, 0x17
        /*004a*/ 	.short	(.L_31 - .L_30)
.L_30:
        /*004c*/ 	.word	0x00000000
        /*0050*/ 	.short	0x0003
        /*0052*/ 	.short	0x0010
        /*0054*/ 	.byte	0x00, 0xf0, 0x11, 0x00


	//----- nvinfo : EIATTR_KPARAM_INFO
	.align		4
.L_31:
        /*0058*/ 	.byte	0x04, 0x17
        /*005a*/ 	.short	(.L_33 - .L_32)
.L_32:
        /*005c*/ 	.word	0x00000000
        /*0060*/ 	.short	0x0002
        /*0062*/ 	.short	0x000c
        /*0064*/ 	.byte	0x00, 0xf0, 0x11, 0x00


	//----- nvinfo : EIATTR_KPARAM_INFO
	.align		4
.L_33:
        /*0068*/ 	.byte	0x04, 0x17
        /*006a*/ 	.short	(.L_35 - .L_34)
.L_34:
        /*006c*/ 	.word	0x00000000
        /*0070*/ 	.short	0x0001
        /*0072*/ 	.short	0x0008
        /*0074*/ 	.byte	0x00, 0xf0, 0x11, 0x00


	//----- nvinfo : EIATTR_KPARAM_INFO
	.align		4
.L_35:
        /*0078*/ 	.byte	0x04, 0x17
        /*007a*/ 	.short	(.L_37 - .L_36)
.L_36:
        /*007c*/ 	.word	0x00000000
        /*0080*/ 	.short	0x0000
        /*0082*/ 	.short	0x0000
        /*0084*/ 	.byte	0x00, 0xf0, 0x21, 0x00


	//----- nvinfo : EIATTR_SPARSE_MMA_MASK
	.align		4
.L_37:
        /*0088*/ 	.byte	0x03, 0x50
        /*008a*/ 	.short	0x0000


	//----- nvinfo : EIATTR_MAXREG_COUNT
	.align		4
        /*008c*/ 	.byte	0x03, 0x1b
        /*008e*/ 	.short	0x00ff


	//----- nvinfo : EIATTR_MERCURY_ISA_VERSION
	.align		4
        /*0090*/ 	.byte	0x03, 0x5f
        /*0092*/ 	.short	0x0101


	//----- nvinfo : EIATTR_VRC_CTA_INIT_COUNT
	.align		4
        /*0094*/ 	.byte	0x02, 0x4a
	.zero		1
	.zero		1


	//----- nvinfo : EIATTR_EXIT_INSTR_OFFSETS
	.align		4
        /*0098*/ 	.byte	0x04, 0x1c
        /*009a*/ 	.short	(.L_39 - .L_38)


	//   ....[0]....
.L_38:
        /*009c*/ 	.word	0x00000100


	//   ....[1]....
        /*00a0*/ 	.word	0x00000a90


	//----- nvinfo : EIATTR_CRS_STACK_SIZE
	.align		4
.L_39:
        /*00a4*/ 	.byte	0x04, 0x1e
        /*00a6*/ 	.short	(.L_41 - .L_40)
.L_40:
        /*00a8*/ 	.word	0x00000000


	//----- nvinfo : EIATTR_CBANK_PARAM_SIZE
	.align		4
.L_41:
        /*00ac*/ 	.byte	0x03, 0x19
        /*00ae*/ 	.short	0x0024


	//----- nvinfo : EIATTR_PARAM_CBANK
	.align		4
        /*00b0*/ 	.byte	0x04, 0x0a
        /*00b2*/ 	.short	(.L_43 - .L_42)
	.align		4
.L_42:
        /*00b4*/ 	.word	index@(.nv.constant0._Z19d_renderFastBicubicP6uchar4jjfffff)
        /*00b8*/ 	.short	0x0380
        /*00ba*/ 	.short	0x0024


	//----- nvinfo : EIATTR_SW_WAR
	.align		4
.L_43:
        /*00bc*/ 	.byte	0x04, 0x36
        /*00be*/ 	.short	(.L_45 - .L_44)
.L_44:
        /*00c0*/ 	.word	0x00000008


	//----- nvinfo : EIATTR_BINDLESS_TEXTURE_BANK
	.align		4
.L_45:
        /*00c4*/ 	.byte	0x02, 0x15
	.zero		1
	.zero		1


	//----- nvinfo : EIATTR_BINDLESS_SURFACE_BANK
	.align		4
        /*00c8*/ 	.byte	0x02, 0x16
	.zero		1
	.zero		1


//--------------------- .nv.info._Z15d_renderBicubicP6uchar4jjfffff --------------------------
	.section	.nv.info._Z15d_renderBicubicP6uchar4jjfffff,"",@"SHT_CUDA_INFO"
	.sectionflags	@""
	.align	4


	//----- nvinfo : EIATTR_CUDA_API_VERSION
	.align		4
        /*0000*/ 	.byte	0x04, 0x37
        /*0002*/ 	.short	(.L_47 - .L_46)
.L_46:
        /*0004*/ 	.word	0x00000082


	//----- nvinfo : EIATTR_KPARAM_INFO
	.align		4
.L_47:
        /*0008*/ 	.byte	0x04, 0x17
        /*000a*/ 	.short	(.L_49 - .L_48)
.L_48:
        /*000c*/ 	.word	0x00000000
        /*0010*/ 	.short	0x0007
        /*0012*/ 	.short	0x0020
        /*0014*/ 	.byte	0x00, 0xf0, 0x11, 0x00


	//----- nvinfo : EIATTR_KPARAM_INFO
	.align		4
.L_49:
        /*0018*/ 	.byte	0x04, 0x17
        /*001a*/ 	.short	(.L_51 - .L_50)
.L_50:
        /*001c*/ 	.word	0x00000000
        /*0020*/ 	.short	0x0006
        /*0022*/ 	.short	0x001c
        /*0024*/ 	.byte	0x00, 0xf0, 0x11, 0x00


	//----- nvinfo : EIATTR_KPARAM_INFO
	.align		4
.L_51:
        /*0028*/ 	.byte	0x04, 0x17
        /*002a*/ 	.short	(.L_53 - .L_52)
.L_52:
        /*002c*/ 	.word	0x00000000
        /*0030*/ 	.short	0x0005
        /*0032*/ 	.short	0x0018
        /*0034*/ 	.byte	0x00, 0xf0, 0x11, 0x00


	//----- nvinfo : EIATTR_KPARAM_INFO
	.align		4
.L_53:
        /*0038*/ 	.byte	0x04, 0x17
        /*003a*/ 	.short	(.L_55 - .L_54)
.L_54:
        /*003c*/ 	.word	0x00000000
        /*0040*/ 	.short	0x0004
        /*0042*/ 	.short	0x0014
        /*0044*/ 	.byte	0x00, 0xf0, 0x11, 0x00


	//----- nvinfo : EIATTR_KPARAM_INFO
	.align		4
.L_55:
        /*0048*/ 	.byte	0x04, 0x17
        /*004a*/ 	.short	(.L_57 - .L_56)
.L_56:
        /*004c*/ 	.word	0x00000000
        /*0050*/ 	.short	0x0003
        /*0052*/ 	.short	0x0010
        /*0054*/ 	.byte	0x00, 0xf0, 0x11, 0x00


	//----- nvinfo : EIATTR_KPARAM_INFO
	.align		4
.L_57:
        /*0058*/ 	.byte	0x04, 0x17
        /*005a*/ 	.short	(.L_59 - .L_58)
.L_58:
        /*005c*/ 	.word	0x00000000
        /*0060*/ 	.short	0x0002
        /*0062*/ 	.short	0x000c
        /*0064*/ 	.byte	0x00, 0xf0, 0x11, 0x00


	//----- nvinfo : EIATTR_KPARAM_INFO
	.align		4
.L_59:
        /*0068*/ 	.byte	0x04, 0x17
        /*006a*/ 	.short	(.L_61 - .L_60)
.L_60:
        /*006c*/ 	.word	0x00000000
        /*0070*/ 	.short	0x0001
        /*0072*/ 	.short	0x0008
        /*0074*/ 	.byte	0x00, 0xf0, 0x11, 0x00


	//----- nvinfo : EIATTR_KPARAM_INFO
	.align		4
.L_61:
        /*0078*/ 	.byte	0x04, 0x17
        /*007a*/ 	.short	(.L_63 - .L_62)
.L_62:
        /*007c*/ 	.word	0x00000000
        /*0080*/ 	.short	0x0000
        /*0082*/ 	.short	0x0000
        /*0084*/ 	.byte	0x00, 0xf0, 0x21, 0x00


	//----- nvinfo : EIATTR_SPARSE_MMA_MASK
	.align		4
.L_63:
        /*0088*/ 	.byte	0x03, 0x50
        /*008a*/ 	.short	0x0000


	//----- nvinfo : EIATTR_MAXREG_COUNT
	.align		4
        /*008c*/ 	.byte	0x03, 0x1b
        /*008e*/ 	.short	0x00ff


	//----- nvinfo : EIATTR_MERCURY_ISA_VERSION
	.align		4
        /*0090*/ 	.byte	0x03, 0x5f
        /*0092*/ 	.short	0x0101


	//----- nvinfo : EIATTR_VRC_CTA_INIT_COUNT
	.align		4
        /*0094*/ 	.byte	0x02, 0x4a
	.zero		1
	.zero		1


	//----- nvinfo : EIATTR_EXIT_INSTR_OFFSETS
	.align		4
        /*0098*/ 	.byte	0x04, 0x1c
        /*009a*/ 	.short	(.L_65 - .L_64)


	//   ....[0]....
.L_64:
        /*009c*/ 	.word	0x00000100


	//   ....[1]....
        /*00a0*/ 	.word	0x00000960


	//----- nvinfo : EIATTR_CBANK_PARAM_SIZE
	.align		4
.L_65:
        /*00a4*/ 	.byte	0x03, 0x19
        /*00a6*/ 	.short	0x0024


	//----- nvinfo : EIATTR_PARAM_CBANK
	.align		4
        /*00a8*/ 	.byte	0x04, 0x0a
        /*00aa*/ 	.short	(.L_67 - .L_66)
	.align		4
.L_66:
        /*00ac*/ 	.word	index@(.nv.constant0._Z15d_renderBicubicP6uchar4jjfffff)
        /*00b0*/ 	.short	0x0380
        /*00b2*/ 	.short	0x0024


	//----- nvinfo : EIATTR_SW_WAR
	.align		4
.L_67:
        /*00b4*/ 	.byte	0x04, 0x36
        /*00b6*/ 	.short	(.L_69 - .L_68)
.L_68:
        /*00b8*/ 	.word	0x00000008


	//----- nvinfo : EIATTR_BINDLESS_TEXTURE_BANK
	.align		4
.L_69:
        /*00bc*/ 	.byte	0x02, 0x15
	.zero		1
	.zero		1


	//----- nvinfo : EIATTR_BINDLESS_SURFACE_BANK
	.align		4
        /*00c0*/ 	.byte	0x02, 0x16
	.zero		1
	.zero		1


//--------------------- .nv.info._Z8d_renderP6uchar4jjfffff --------------------------
	.section	.nv.info._Z8d_renderP6uchar4jjfffff,"",@"SHT_CUDA_INFO"
	.sectionflags	@""
	.align	4


	//----- nvinfo : EIATTR_CUDA_API_VERSION
	.align		4
        /*0000*/ 	.byte	0x04, 0x37
        /*0002*/ 	.short	(.L_71 - .L_70)
.L_70:
        /*0004*/ 	.word	0x00000082


	//----- nvinfo : EIATTR_KPARAM_INFO
	.align		4
.L_71:
        /*0008*/ 	.byte	0x04, 0x17
        /*000a*/ 	.short	(.L_73 - .L_72)
.L_72:
        /*000c*/ 	.word	0x00000000
        /*0010*/ 	.short	0x0007
        /*0012*/ 	.short	0x0020
        /*0014*/ 	.byte	0x00, 0xf0, 0x11, 0x00


	//----- nvinfo : EIATTR_KPARAM_INFO
	.align		4
.L_73:
        /*0018*/ 	.byte	0x04, 0x17
        /*001a*/ 	.short	(.L_75 - .L_74)
.L_74:
        /*001c*/ 	.word	0x00000000
        /*0020*/ 	.short	0x0006
        /*0022*/ 	.short	0x001c
        /*0024*/ 	.byte	0x00, 0xf0, 0x11, 0x00


	//----- nvinfo : EIATTR_KPARAM_INFO
	.align		4
.L_75:
        /*0028*/ 	.byte	0x04, 0x17
        /*002a*/ 	.short	(.L_77 - .L_76)
.L_76:
        /*002c*/ 	.word	0x00000000
        /*0030*/ 	.short	0x0005
        /*0032*/ 	.short	0x0018
        /*0034*/ 	.byte	0x00, 0xf0, 0x11, 0x00


	//----- nvinfo : EIATTR_KPARAM_INFO
	.align		4
.L_77:
        /*0038*/ 	.byte	0x04, 0x17
        /*003a*/ 	.short	(.L_79 - .L_78)
.L_78:
        /*003c*/ 	.word	0x00000000
        /*0040*/ 	.short	0x0004
        /*0042*/ 	.short	0x0014
        /*0044*/ 	.byte	0x00, 0xf0, 0x11, 0x00


	//----- nvinfo : EIATTR_KPARAM_INFO
	.align		4
.L_79:
        /*0048*/ 	.byte	0x04, 0x17
        /*004a*/ 	.short	(.L_81 - .L_80)
.L_80:
        /*004c*/ 	.word	0x00000000
        /*0050*/ 	.short	0x0003
        /*0052*/ 	.short	0x0010
        /*0054*/ 	.byte	0x00, 0xf0, 0x11, 0x00


	//----- nvinfo : EIATTR_KPARAM_INFO
	.align		4
.L_81:
        /*0058*/ 	.byte	0x04, 0x17
        /*005a*/ 	.short	(.L_83 - .L_82)
.L_82:
        /*005c*/ 	.word	0x00000000
        /*0060*/ 	.short	0x0002
        /*0062*/ 	.short	0x000c
        /*0064*/ 	.byte	0x00, 0xf0, 0x11, 0x00


	//----- nvinfo : EIATTR_KPARAM_INFO
	.align		4
.L_83:
        /*0068*/ 	.byte	0x04, 0x17
        /*006a*/ 	.short	(.L_85 - .L_84)
.L_84:
        /*006c*/ 	.word	0x00000000
        /*0070*/ 	.short	0x0001
        /*0072*/ 	.short	0x0008
        /*0074*/ 	.byte	0x00, 0xf0, 0x11, 0x00


	//----- nvinfo : EIATTR_KPARAM_INFO
	.align		4
.L_85:
        /*0078*/ 	.byte	0x04, 0x17
        /*007a*/ 	.short	(.L_87 - .L_86)
.L_86:
        /*007c*/ 	.word	0x00000000
        /*0080*/ 	.short	0x0000
        /*0082*/ 	.short	0x0000
        /*0084*/ 	.byte	0x00, 0xf0, 0x21, 0x00


	//----- nvinfo : EIATTR_SPARSE_MMA_MASK
	.align		4
.L_87:
        /*0088*/ 	.byte	0x03, 0x50
        /*008a*/ 	.short	0x0000


	//----- nvinfo : EIATTR_MAXREG_COUNT
	.align		4
        /*008c*/ 	.byte	0x03, 0x1b
        /*008e*/ 	.short	0x00ff


	//----- nvinfo : EIATTR_MERCURY_ISA_VERSION
	.align		4
        /*0090*/ 	.byte	0x03, 0x5f
        /*0092*/ 	.short	0x0101


	//----- nvinfo : EIATTR_VRC_CTA_INIT_COUNT
	.align		4
        /*0094*/ 	.byte	0x02, 0x4a
	.zero		1
	.zero		1


	//----- nvinfo : EIATTR_EXIT_INSTR_OFFSETS
	.align		4
        /*0098*/ 	.byte	0x04, 0x1c
        /*009a*/ 	.short	(.L_89 - .L_88)


	//   ....[0]....
.L_88:
        /*009c*/ 	.word	0x00000100


	//   ....[1]....
        /*00a0*/ 	.word	0x000002c0


	//----- nvinfo : EIATTR_CBANK_PARAM_SIZE
	.align		4
.L_89:
        /*00a4*/ 	.byte	0x03, 0x19
        /*00a6*/ 	.short	0x0024


	//----- nvinfo : EIATTR_PARAM_CBANK
	.align		4
        /*00a8*/ 	.byte	0x04, 0x0a
        /*00aa*/ 	.short	(.L_91 - .L_90)
	.align		4
.L_90:
        /*00ac*/ 	.word	index@(.nv.constant0._Z8d_renderP6uchar4jjfffff)
        /*00b0*/ 	.short	0x0380
        /*00b2*/ 	.short	0x0024


	//----- nvinfo : EIATTR_SW_WAR
	.align		4
.L_91:
        /*00b4*/ 	.byte	0x04, 0x36
        /*00b6*/ 	.short	(.L_93 - .L_92)
.L_92:
        /*00b8*/ 	.word	0x00000008


	//----- nvinfo : EIATTR_BINDLESS_TEXTURE_BANK
	.align		4
.L_93:
        /*00bc*/ 	.byte	0x02, 0x15
	.zero		1
	.zero		1


	//----- nvinfo : EIATTR_BINDLESS_SURFACE_BANK
	.align		4
        /*00c0*/ 	.byte	0x02, 0x16
	.zero		1
	.zero		1


//--------------------- .nv.callgraph             --------------------------
	.section	.nv.callgraph,"",@"SHT_CUDA_CALLGRAPH"
	.align	4
	.sectionentsize	8
	.align		4
        /*0000*/ 	.word	0x00000000
	.align		4
        /*0004*/ 	.word	0xffffffff
	.align		4
        /*0008*/ 	.word	0x00000000
	.align		4
        /*000c*/ 	.word	0xfffffffe
	.align		4
        /*0010*/ 	.word	0x00000000
	.align		4
        /*0014*/ 	.word	0xfffffffd
	.align		4
        /*0018*/ 	.word	0x00000000
	.align		4
        /*001c*/ 	.word	0xfffffffc


//--------------------- .nv.constant0._Z19d_renderFastBicubicP6uchar4jjfffff --------------------------
	.section	.nv.constant0._Z19d_renderFastBicubicP6uchar4jjfffff,"a",@progbits
	.sectionflags	@""
	.align	4
.nv.constant0._Z19d_renderFastBicubicP6uchar4jjfffff:
	.zero		944
	.align		4
        /*03b0*/ 	.word	[20@lo(0x0)=tex]


//--------------------- .nv.constant0._Z15d_renderBicubicP6uchar4jjfffff --------------------------
	.section	.nv.constant0._Z15d_renderBicubicP6uchar4jjfffff,"a",@progbits
	.sectionflags	@""
	.align	4
.nv.constant0._Z15d_renderBicubicP6uchar4jjfffff:
	.zero		944
	.align		4
        /*03b0*/ 	.word	[20@lo(0x0)=tex]


//--------------------- .nv.constant0._Z8d_renderP6uchar4jjfffff --------------------------
	.section	.nv.constant0._Z8d_renderP6uchar4jjfffff,"a",@progbits
	.sectionflags	@""
	.align	4
.nv.constant0._Z8d_renderP6uchar4jjfffff:
	.zero		944
	.align		4
        /*03b0*/ 	.word	[20@lo(0x0)=tex]


//--------------------- .text._Z19d_renderFastBicubicP6uchar4jjfffff --------------------------
	.section	.text._Z19d_renderFastBicubicP6uchar4jjfffff,"ax",@progbits
	.align	128
.text._Z19d_renderFastBicubicP6uchar4jjfffff:
        .type           _Z19d_renderFastBicubicP6uchar4jjfffff,@function
        .size           _Z19d_renderFastBicubicP6uchar4jjfffff,(.L_x_22 - _Z19d_renderFastBicubicP6uchar4jjfffff)
        .other          _Z19d_renderFastBicubicP6uchar4jjfffff,@"STO_CUDA_ENTRY STV_DEFAULT"
_Z19d_renderFastBicubicP6uchar4jjfffff:
[----:B------:R-:W-:Y:S01]  /*0000*/  LDC R1, c[0x0][0x37c] ;  /* 0x0000df00ff017b82 */ /* 0x000fe20000000800 */
[----:B------:R-:W0:Y:S07]  /*0010*/  S2R R3, SR_TID.X ;  /* 0x0000000000037919 */ /* 0x000e2e0000002100 */
[----:B------:R-:W1:Y:S01]  /*0020*/  S2UR UR4, SR_CTAID.X ;  /* 0x00000000000479c3 */ /* 0x000e620000002500 */
[----:B------:R-:W2:Y:S01]  /*0030*/  LDCU.64 UR6, c[0x0][0x388] ;  /* 0x00007100ff0677ac */ /* 0x000ea20008000a00 */
[----:B------:R-:W3:Y:S06]  /*0040*/  S2R R5, SR_TID.Y ;  /* 0x0000000000057919 */ /* 0x000eec0000002200 */
[----:B------:R-:W4:Y:S08]  /*0050*/  LDC R10, c[0x0][0x360] ;  /* 0x0000d800ff0a7b82 */ /* 0x000f300000000800 */
[----:B------:R-:W2:Y:S08]  /*0060*/  S2UR UR5, SR_CTAID.Y ;  /* 0x00000000000579c3 */ /* 0x000eb00000002600 */
[----:B------:R-:W3:Y:S01]  /*0070*/  LDC R8, c[0x0][0x364] ;  /* 0x0000d900ff087b82 */ /* 0x000ee20000000800 */
[----:B-1----:R-:W-:Y:S01]  /*0080*/  UPRMT UR4, UR4, 0x7210, URZ ;  /* 0x0000721004047896 */ /* 0x002fe200080000ff */
[----:B----4-:R-:W-:-:S05]  /*0090*/  PRMT R10, R10, 0x7210, RZ ;  /* 0x000072100a0a7816 */ /* 0x010fca00000000ff */
[----:B0-----:R-:W-:Y:S01]  /*00a0*/  IMAD R10, R10, UR4, R3 ;  /* 0x000000040a0a7c24 */ /* 0x001fe2000f8e0203 */
[----:B--2---:R-:W-:-:S04]  /*00b0*/  UPRMT UR5, UR5, 0x7210, URZ ;  /* 0x0000721005057896 */ /* 0x004fc800080000ff */
[----:B------:R-:W-:Y:S02]  /*00c0*/  ISETP.LT.U32.AND P0, PT, R10, UR6, PT ;  /* 0x000000060a007c0c */ /* 0x000fe4000bf01070 */
[----:B---3--:R-:W-:-:S05]  /*00d0*/  PRMT R8, R8, 0x7210, RZ ;  /* 0x0000721008087816 */ /* 0x008fca00000000ff */
[----:B------:R-:W-:-:S05]  /*00e0*/  IMAD R8, R8, UR5, R5 ;  /* 0x0000000508087c24 */ /* 0x000fca000f8e0205 */
[----:B------:R-:W-:-:S13]  /*00f0*/  ISETP.LT.U32.AND P0, PT, R8, UR7, P0 ;  /* 0x0000000708007c0c */ /* 0x000fda0008701070 */
[----:B------:R-:W-:Y:S05]  /*0100*/  @!P0 EXIT ;  /* 0x000000000000894d */ /* 0x000fea0003800000 */
[----:B------:R-:W0:Y:S01]  /*0110*/  LDC.64 R2, c[0x0][0x398] ;  /* 0x0000e600ff027b82 */ /* 0x000e220000000a00 */
[----:B------:R-:W1:Y:S01]  /*0120*/  LDCU UR4, c[0x0][0x390] ;  /* 0x00007200ff0477ac */ /* 0x000e620008000800 */
[----:B------:R-:W-:Y:S01]  /*0130*/  I2FP.F32.U32 R0, R10 ;  /* 0x0000000a00007245 */ /* 0x000fe20000201000 */
[----:B------:R-:W-:Y:S01]  /*0140*/  HFMA2 R9, -RZ, RZ, 2.125, 0 ;  /* 0x40400000ff097431 */ /* 0x000fe200000001ff */
[----:B------:R-:W-:Y:S03]  /*0150*/  BSSY.RECONVERGENT B0, `(.L_x_0) ;  /* 0x0000021000007945 */ /* 0x000fe60003800200 */
[----:B0-----:R-:W-:-:S04]  /*0160*/  FADD R0, R0, -R3 ;  /* 0x8000000300007221 */ /* 0x001fc80000000000 */
[----:B------:R-:W-:-:S04]  /*0170*/  FFMA R0, R0, R2, R3 ;  /* 0x0000000200007223 */ /* 0x000fc80000000003 */
[----:B-1----:R-:W-:-:S04]  /*0180*/  FADD R0, R0, UR4 ;  /* 0x0000000400007e21 */ /* 0x002fc80008000000 */
[----:B------:R-:W-:-:S04]  /*0190*/  FADD R3, R0, -0.5 ;  /* 0xbf00000000037421 */ /* 0x000fc80000000000 */
[----:B------:R-:W0:Y:S02]  /*01a0*/  FRND.FLOOR R6, R3 ;  /* 0x0000000300067307 */ /* 0x000e240000205000 */
[----:B0-----:R-:W-:-:S04]  /*01b0*/  FADD R0, R3, -R6 ;  /* 0x8000000603007221 */ /* 0x001fc80000000000 */
[C---:B------:R-:W-:Y:S01]  /*01c0*/  FADD R5, -R0.reuse, 3 ;  /* 0x4040000000057421 */ /* 0x040fe20000000100 */
[CC--:B------:R-:W-:Y:S01]  /*01d0*/  FFMA R2, R0.reuse, R9.reuse, -6 ;  /* 0xc0c0000000027423 */ /* 0x0c0fe20000000009 */
[C---:B------:R-:W-:Y:S01]  /*01e0*/  FMUL R7, R0.reuse, R0 ;  /* 0x0000000000077220 */ /* 0x040fe20000400000 */
[C---:B------:R-:W-:Y:S01]  /*01f0*/  FFMA R3, R0.reuse, -R9, 3 ;  /* 0x4040000000037423 */ /* 0x040fe20000000809 */
[----:B------:R-:W-:Y:S02]  /*0200*/  FFMA R5, R0, R5, -3 ;  /* 0xc040000000057423 */ /* 0x000fe40000000005 */
[----:B------:R-:W-:Y:S01]  /*0210*/  FFMA R2, R2, R7, 4 ;  /* 0x4080000002027423 */ /* 0x000fe20000000007 */
[C---:B------:R-:W-:Y:S01]  /*0220*/  FFMA R3, R0.reuse, R3, 3 ;  /* 0x4040000000037423 */ /* 0x040fe20000000003 */
[C---:B------:R-:W-:Y:S01]  /*0230*/  FFMA R5, R0.reuse, R5, 1 ;  /* 0x3f80000000057423 */ /* 0x040fe20000000005 */
[----:B------:R-:W-:Y:S01]  /*0240*/  FMUL R7, R0, R7 ;  /* 0x0000000700077220 */ /* 0x000fe20000400000 */
[----:B------:R-:W-:Y:S01]  /*0250*/  FMUL R2, R2, 0.16666667163372039795 ;  /* 0x3e2aaaab02027820 */ /* 0x000fe20000400000 */
[----:B------:R-:W-:-:S02]  /*0260*/  FFMA R3, R0, R3, 1 ;  /* 0x3f80000000037423 */ /* 0x000fc40000000003 */
[----:B------:R-:W-:Y:S01]  /*0270*/  FMUL R0, R7, 0.16666667163372039795 ;  /* 0x3e2aaaab07007820 */ /* 0x000fe20000400000 */
[----:B------:R-:W-:-:S03]  /*0280*/  FFMA R11, R5, 0.16666667163372039795, R2 ;  /* 0x3e2aaaab050b7823 */ /* 0x000fc60000000002 */
[----:B------:R-:W-:Y:S01]  /*0290*/  FFMA R9, R3, 0.16666667163372039795, R0 ;  /* 0x3e2aaaab03097823 */ /* 0x000fe20000000000 */
[----:B------:R-:W0:Y:S08]  /*02a0*/  MUFU.RCP R4, R11 ;  /* 0x0000000b00047308 */ /* 0x000e300000001000 */
[----:B------:R-:W1:Y:S01]  /*02b0*/  FCHK P0, R2, R11 ;  /* 0x0000000b02007302 */ /* 0x000e620000000000 */
[----:B0-----:R-:W-:-:S04]  /*02c0*/  FFMA R5, -R11, R4, 1 ;  /* 0x3f8000000b057423 */ /* 0x001fc80000000104 */
[----:B------:R-:W-:-:S04]  /*02d0*/  FFMA R5, R4, R5, R4 ;  /* 0x0000000504057223 */ /* 0x000fc80000000004 */
[----:B------:R-:W-:-:S04]  /*02e0*/  FFMA R4, R2, R5, RZ ;  /* 0x0000000502047223 */ /* 0x000fc800000000ff */
[----:B------:R-:W-:-:S04]  /*02f0*/  FFMA R7, -R11, R4, R2 ;  /* 0x000000040b077223 */ /* 0x000fc80000000102 */
[----:B------:R-:W-:Y:S01]  /*0300*/  FFMA R4, R5, R7, R4 ;  /* 0x0000000705047223 */ /* 0x000fe20000000004 */
[----:B-1----:R-:W-:Y:S06]  /*0310*/  @!P0 BRA `(.L_x_1) ;  /* 0x0000000000108947 */ /* 0x002fec0003800000 */
[----:B------:R-:W-:Y:S02]  /*0320*/  MOV R3, R11 ;  /* 0x0000000b00037202 */ /* 0x000fe40000000f00 */
[----:B------:R-:W-:-:S07]  /*0330*/  MOV R14, 0x350 ;  /* 0x00000350000e7802 */ /* 0x000fce0000000f00 */
[----:B------:R-:W-:Y:S05]  /*0340*/  CALL.REL.NOINC `($__internal_0_$__cuda_sm3x_div_rn_noftz_f32_slowpath) ;  /* 0x0000000400d47944 */ /* 0x000fea0003c00000 */
[----:B------:R-:W-:-:S07]  /*0350*/  MOV R4, R5 ;  /* 0x0000000500047202 */ /* 0x000fce0000000f00 */
.L_x_1:
[----:B------:R-:W-:Y:S05]  /*0360*/  BSYNC.RECONVERGENT B0 ;  /* 0x0000000000007941 */ /* 0x000fea0003800200 */
.L_x_0:
[----:B------:R-:W0:Y:S01]  /*0370*/  MUFU.RCP R2, R9 ;  /* 0x0000000900027308 */ /* 0x000e220000001000 */
[----:B------:R-:W-:Y:S01]  /*0380*/  FADD R4, R4, -1 ;  /* 0xbf80000004047421 */ /* 0x000fe20000000000 */
[----:B------:R-:W-:Y:S03]  /*0390*/  BSSY.RECONVERGENT B0, `(.L_x_2) ;  /* 0x000000e000007945 */ /* 0x000fe60003800200 */
[----:B------:R-:W-:-:S03]  /*03a0*/  FADD R17, R4, 0.5 ;  /* 0x3f00000004117421 */ /* 0x000fc60000000000 */
        /* <DEDUP_REMOVED lines=8> */
[----:B------:R-:W-:Y:S02]  /*0430*/  MOV R3, R9 ;  /* 0x0000000900037202 */ /* 0x000fe40000000f00 */
[----:B------:R-:W-:-:S07]  /*0440*/  MOV R14, 0x460 ;  /* 0x00000460000e7802 */ /* 0x000fce0000000f00 */
[----:B------:R-:W-:Y:S05]  /*0450*/  CALL.REL.NOINC `($__internal_0_$__cuda_sm3x_div_rn_noftz_f32_slowpath) ;  /* 0x0000000400907944 */ /* 0x000fea0003c00000 */
[----:B------:R-:W-:-:S07]  /*0460*/  MOV R3, R5 ;  /* 0x0000000500037202 */ /* 0x000fce0000000f00 */
.L_x_3:
[----:B------:R-:W-:Y:S05]  /*0470*/  BSYNC.RECONVERGENT B0 ;  /* 0x0000000000007941 */ /* 0x000fea0003800200 */
.L_x_2:
[----:B------:R-:W0:Y:S01]  /*0480*/  LDC R5, c[0x0][0x398] ;  /* 0x0000e600ff057b82 */ /* 0x000e220000000800 */
[----:B------:R-:W1:Y:S01]  /*0490*/  LDCU UR4, c[0x0][0x3a0] ;  /* 0x00007400ff0477ac */ /* 0x000e620008000800 */
[----:B------:R-:W-:Y:S01]  /*04a0*/  I2FP.F32.U32 R0, R8 ;  /* 0x0000000800007245 */ /* 0x000fe20000201000 */
[----:B------:R-:W-:Y:S02]  /*04b0*/  HFMA2 R16, -RZ, RZ, 2.125, 0 ;  /* 0x40400000ff107431 */ /* 0x000fe400000001ff */
[----:B------:R-:W-:Y:S01]  /*04c0*/  FADD R3, R3, 1 ;  /* 0x3f80000003037421 */ /* 0x000fe20000000000 */
[----:B------:R-:W2:Y:S01]  /*04d0*/  LDCU UR5, c[0x0][0x394] ;  /* 0x00007280ff0577ac */ /* 0x000ea20008000800 */
[----:B------:R-:W-:Y:S02]  /*04e0*/  BSSY.RECONVERGENT B0, `(.L_x_4) ;  /* 0x0000020000007945 */ /* 0x000fe40003800200 */
[----:B------:R-:W-:Y:S01]  /*04f0*/  FADD R19, R3, 0.5 ;  /* 0x3f00000003137421 */ /* 0x000fe20000000000 */
[----:B-1----:R-:W-:-:S04]  /*0500*/  FADD R0, R0, -UR4 ;  /* 0x8000000400007e21 */ /* 0x002fc80008000000 */
[----:B0-----:R-:W-:-:S04]  /*0510*/  FFMA R0, R0, R5, UR4 ;  /* 0x0000000400007e23 */ /* 0x001fc80008000005 */
[----:B--2---:R-:W-:-:S04]  /*0520*/  FADD R0, R0, UR5 ;  /* 0x0000000500007e21 */ /* 0x004fc80008000000 */
[----:B------:R-:W-:-:S04]  /*0530*/  FADD R5, R0, -0.5 ;  /* 0xbf00000000057421 */ /* 0x000fc80000000000 */
[----:B------:R-:W0:Y:S02]  /*0540*/  FRND.FLOOR R12, R5 ;  /* 0x00000005000c7307 */ /* 0x000e240000205000 */
[----:B0-----:R-:W-:-:S04]  /*0550*/  FADD R15, R5, -R12 ;  /* 0x8000000c050f7221 */ /* 0x001fc80000000000 */
[C---:B------:R-:W-:Y:S01]  /*0560*/  FFMA R0, R15.reuse, R16, -6 ;  /* 0xc0c000000f007423 */ /* 0x040fe20000000010 */
[C---:B------:R-:W-:Y:S01]  /*0570*/  FMUL R4, R15.reuse, R15 ;  /* 0x0000000f0f047220 */ /* 0x040fe20000400000 */
[----:B------:R-:W-:-:S03]  /*0580*/  FADD R2, -R15, 3 ;  /* 0x404000000f027421 */ /* 0x000fc60000000100 */
[----:B------:R-:W-:Y:S01]  /*0590*/  FFMA R0, R0, R4, 4 ;  /* 0x4080000000007423 */ /* 0x000fe20000000004 */
[----:B------:R-:W-:-:S03]  /*05a0*/  FFMA R14, R15, R2, -3 ;  /* 0xc04000000f0e7423 */ /* 0x000fc60000000002 */
[----:B------:R-:W-:Y:S01]  /*05b0*/  FMUL R2, R0, 0.16666667163372039795 ;  /* 0x3e2aaaab00027820 */ /* 0x000fe20000400000 */
[----:B------:R-:W-:-:S04]  /*05c0*/  FFMA R13, R15, R14, 1 ;  /* 0x3f8000000f0d7423 */ /* 0x000fc8000000000e */
[----:B------:R-:W-:-:S04]  /*05d0*/  FFMA R13, R13, 0.16666667163372039795, R2 ;  /* 0x3e2aaaab0d0d7823 */ /* 0x000fc80000000002 */
[----:B------:R-:W0:Y:S08]  /*05e0*/  MUFU.RCP R0, R13 ;  /* 0x0000000d00007308 */ /* 0x000e300000001000 */
[----:B------:R-:W1:Y:S01]  /*05f0*/  FCHK P0, R2, R13 ;  /* 0x0000000d02007302 */ /* 0x000e620000000000 */
[----:B0-----:R-:W-:-:S04]  /*0600*/  FFMA R5, -R13, R0, 1 ;  /* 0x3f8000000d057423 */ /* 0x001fc80000000100 */
[----:B------:R-:W-:Y:S01]  /*0610*/  FFMA R5, R0, R5, R0 ;  /* 0x0000000500057223 */ /* 0x000fe20000000000 */
[----:B------:R-:W-:-:S03]  /*0620*/  FFMA R0, R15, -R16, 3 ;  /* 0x404000000f007423 */ /* 0x000fc60000000810 */
[----:B------:R-:W-:Y:S01]  /*0630*/  FFMA R16, R2, R5, RZ ;  /* 0x0000000502107223 */ /* 0x000fe200000000ff */
[C---:B------:R-:W-:Y:S01]  /*0640*/  FFMA R14, R15.reuse, R0, 3 ;  /* 0x404000000f0e7423 */ /* 0x040fe20000000000 */
[----:B------:R-:W-:Y:S02]  /*0650*/  FMUL R0, R15, R4 ;  /* 0x000000040f007220 */ /* 0x000fe40000400000 */
[----:B------:R-:W-:Y:S01]  /*0660*/  FFMA R7, -R13, R16, R2 ;  /* 0x000000100d077223 */ /* 0x000fe20000000102 */
[----:B------:R-:W-:Y:S01]  /*0670*/  FFMA R15, R15, R14, 1 ;  /* 0x3f8000000f0f7423 */ /* 0x000fe2000000000e */
[----:B------:R-:W-:Y:S02]  /*0680*/  FMUL R0, R0, 0.16666667163372039795 ;  /* 0x3e2aaaab00007820 */ /* 0x000fe40000400000 */
[----:B------:R-:W-:Y:S01]  /*0690*/  FFMA R5, R5, R7, R16 ;  /* 0x0000000705057223 */ /* 0x000fe20000000010 */
[----:B-1----:R-:W-:Y:S06]  /*06a0*/  @!P0 BRA `(.L_x_5) ;  /* 0x00000000000c8947 */ /* 0x002fec0003800000 */
[----:B------:R-:W-:Y:S02]  /*06b0*/  MOV R3, R13 ;  /* 0x0000000d00037202 */ /* 0x000fe40000000f00 */
[----:B------:R-:W-:-:S07]  /*06c0*/  MOV R14, 0x6e0 ;  /* 0x000006e0000e7802 */ /* 0x000fce0000000f00 */
[----:B------:R-:W-:Y:S05]  /*06d0*/  CALL.REL.NOINC `($__internal_0_$__cuda_sm3x_div_rn_noftz_f32_slowpath) ;  /* 0x0000000000f07944 */ /* 0x000fea0003c00000 */
.L_x_5:
[----:B------:R-:W-:Y:S05]  /*06e0*/  BSYNC.RECONVERGENT B0 ;  /* 0x0000000000007941 */ /* 0x000fea0003800200 */
.L_x_4:
[----:B------:R-:W0:Y:S01]  /*06f0*/  LDCU UR4, c[0x0][0x3b0] ;  /* 0x00007600ff0477ac */ /* 0x000e220008000800 */
[----:B------:R-:W-:Y:S01]  /*0700*/  FADD R5, R5, -1 ;  /* 0xbf80000005057421 */ /* 0x000fe20000000000 */
[C---:B------:R-:W-:Y:S01]  /*0710*/  FADD R4, R6.reuse, R17 ;  /* 0x0000001106047221 */ /* 0x040fe20000000000 */
[----:B------:R-:W-:Y:S02]  /*0720*/  HFMA2 R17, -RZ, RZ, -3, 0 ;  /* 0xc2000000ff117431 */ /* 0x000fe400000001ff */
[----:B------:R-:W-:Y:S01]  /*0730*/  FADD R6, R6, R19 ;  /* 0x0000001306067221 */ /* 0x000fe20000000000 */
[----:B------:R-:W-:Y:S01]  /*0740*/  FADD R5, R5, 0.5 ;  /* 0x3f00000005057421 */ /* 0x000fe20000000000 */
[----:B------:R-:W-:-:S03]  /*0750*/  UMOV UR5, URZ ;  /* 0x000000ff00057c82 */ /* 0x000fc60008000000 */
[----:B------:R-:W-:-:S05]  /*0760*/  FADD R5, R12, R5 ;  /* 0x000000050c057221 */ /* 0x000fca0000000000 */
[----:B------:R-:W-:Y:S01]  /*0770*/  MOV R7, R5 ;  /* 0x0000000500077202 */ /* 0x000fe20000000f00 */
[----:B0-----:R0:W5:Y:S03]  /*0780*/  TEX.LL RZ, R16, R4, R17, UR4, 2D, 0x1 ;  /* 0x28ff041104107f60 */ /* 0x00116600089e01ff */
[----:B------:R0:W5:Y:S01]  /*0790*/  TEX.LL RZ, R18, R6, R17, UR4, 2D, 0x1 ;  /* 0x28ff041106127f60 */ /* 0x00016200089e01ff */
[----:B------:R-:W-:Y:S01]  /*07a0*/  FFMA R15, R15, 0.16666667163372039795, R0 ;  /* 0x3e2aaaab0f0f7823 */ /* 0x000fe20000000000 */
[----:B------:R-:W1:Y:S01]  /*07b0*/  LDCU.64 UR6, c[0x0][0x358] ;  /* 0x00006b00ff0677ac */ /* 0x000e620008000a00 */
[----:B------:R-:W-:Y:S02]  /*07c0*/  BSSY.RECONVERGENT B0, `(.L_x_6) ;  /* 0x000000e000007945 */ /* 0x000fe40003800200 */
[----:B------:R-:W2:Y:S08]  /*07d0*/  MUFU.RCP R2, R15 ;  /* 0x0000000f00027308 */ /* 0x000eb00000001000 */
[----:B------:R-:W3:Y:S01]  /*07e0*/  FCHK P0, R0, R15 ;  /* 0x0000000f00007302 */ /* 0x000ee20000000000 */
[----:B--2---:R-:W-:-:S04]  /*07f0*/  FFMA R3, -R15, R2, 1 ;  /* 0x3f8000000f037423 */ /* 0x004fc80000000102 */
[----:B------:R-:W-:-:S04]  /*0800*/  FFMA R3, R2, R3, R2 ;  /* 0x0000000302037223 */ /* 0x000fc80000000002 */
[----:B------:R-:W-:-:S04]  /*0810*/  FFMA R2, R0, R3, RZ ;  /* 0x0000000300027223 */ /* 0x000fc800000000ff */
[----:B------:R-:W-:-:S04]  /*0820*/  FFMA R14, -R15, R2, R0 ;  /* 0x000000020f0e7223 */ /* 0x000fc80000000100 */
[----:B------:R-:W-:Y:S01]  /*0830*/  FFMA R2, R3, R14, R2 ;  /* 0x0000000e03027223 */ /* 0x000fe20000000002 */
[----:B01-3--:R-:W-:Y:S06]  /*0840*/  @!P0 BRA `(.L_x_7) ;  /* 0x0000000000148947 */ /* 0x00bfec0003800000 */
[----:B------:R-:W-:Y:S02]  /*0850*/  MOV R2, R0 ;  /* 0x0000000000027202 */ /* 0x000fe40000000f00 */
[----:B------:R-:W-:Y:S02]  /*0860*/  MOV R3, R15 ;  /* 0x0000000f00037202 */ /* 0x000fe40000000f00 */
[----:B------:R-:W-:-:S07]  /*0870*/  MOV R14, 0x890 ;  /* 0x00000890000e7802 */ /* 0x000fce0000000f00 */
[----:B-----5:R-:W-:Y:S05]  /*0880*/  CALL.REL.NOINC `($__internal_0_$__cuda_sm3x_div_rn_noftz_f32_slowpath) ;  /* 0x0000000000847944 */ /* 0x020fea0003c00000 */
[----:B------:R-:W-:-:S07]  /*0890*/  MOV R2, R5 ;  /* 0x0000000500027202 */ /* 0x000fce0000000f00 */
.L_x_7:
[----:B------:R-:W-:Y:S05]  /*08a0*/  BSYNC.RECONVERGENT B0 ;  /* 0x0000000000007941 */ /* 0x000fea0003800200 */
.L_x_6:
[----:B------:R-:W0:Y:S01]  /*08b0*/  LDCU UR4, c[0x0][0x3b0] ;  /* 0x00007600ff0477ac */ /* 0x000e220008000800 */
[----:B------:R-:W-:Y:S01]  /*08c0*/  FADD R2, R2, 1 ;  /* 0x3f80000002027421 */ /* 0x000fe20000000000 */
[----:B------:R-:W-:Y:S01]  /*08d0*/  MOV R20, R6 ;  /* 0x0000000600147202 */ /* 0x000fe20000000f00 */
[----:B------:R-:W-:Y:S02]  /*08e0*/  UMOV UR5, URZ ;  /* 0x000000ff00057c82 */ /* 0x000fe40008000000 */
[----:B------:R-:W-:Y:S01]  /*08f0*/  FADD R3, R2, 0.5 ;  /* 0x3f00000002037421 */ /* 0x000fe20000000000 */
[----:B------:R-:W-:-:S03]  /*0900*/  MOV R6, R4 ;  /* 0x0000000400067202 */ /* 0x000fc60000000f00 */
[----:B------:R-:W-:Y:S01]  /*0910*/  FADD R7, R12, R3 ;  /* 0x000000030c077221 */ /* 0x000fe20000000000 */
[----:B------:R-:W-:-:S04]  /*0920*/  HFMA2 R3, -RZ, RZ, -3, 0 ;  /* 0xc2000000ff037431 */ /* 0x000fc800000001ff */
[----:B------:R-:W-:-:S04]  /*0930*/  MOV R21, R7 ;  /* 0x0000000700157202 */ /* 0x000fc80000000f00 */
[----:B0-----:R-:W5:Y:S01]  /*0940*/  TEX.LL RZ, R2, R20, R3, UR4, 2D, 0x1 ;  /* 0x28ff040314027f60 */ /* 0x001f6200089e01ff */
[----:B------:R0:W5:Y:S01]  /*0950*/  TEX.LL RZ, R0, R6, R3, UR4, 2D, 0x1 ;  /* 0x28ff040306007f60 */ /* 0x00016200089e01ff */
[----:B------:R-:W-:-:S04]  /*0960*/  DEPBAR.LE SB5, 0x2 ;  /* 0x0000d0800000791a */ /* 0x000fc80000000000 */
[----:B------:R-:W-:Y:S01]  /*0970*/  FMUL R18, R9, R18 ;  /* 0x0000001209127220 */ /* 0x000fe20000400000 */
[----:B------:R-:W-:-:S03]  /*0980*/  PRMT R5, R8, 0x7210, RZ ;  /* 0x0000721008057816 */ /* 0x000fc600000000ff */
[----:B------:R-:W-:-:S04]  /*0990*/  FFMA R16, R11, R16, R18 ;  /* 0x000000100b107223 */ /* 0x000fc80000000012 */
[----:B------:R-:W-:Y:S01]  /*09a0*/  FMUL R16, R13, R16 ;  /* 0x000000100d107220 */ /* 0x000fe20000400000 */
[----:B0-----:R-:W0:Y:S02]  /*09b0*/  LDCU UR4, c[0x0][0x388] ;  /* 0x00007100ff0477ac */ /* 0x001e240008000800 */
[----:B0-----:R-:W-:-:S06]  /*09c0*/  UPRMT UR4, UR4, 0x7210, URZ ;  /* 0x0000721004047896 */ /* 0x001fcc00080000ff */
[----:B------:R-:W-:Y:S02]  /*09d0*/  IMAD R5, R5, UR4, R10 ;  /* 0x0000000405057c24 */ /* 0x000fe4000f8e020a */
[----:B-----5:R-:W-:Y:S02]  /*09e0*/  FMUL R9, R9, R2 ;  /* 0x0000000209097220 */ /* 0x020fe40000400000 */
[----:B------:R-:W0:Y:S02]  /*09f0*/  LDC.64 R2, c[0x0][0x380] ;  /* 0x0000e000ff027b82 */ /* 0x000e240000000a00 */
[----:B------:R-:W-:-:S04]  /*0a00*/  FFMA R0, R11, R0, R9 ;  /* 0x000000000b007223 */ /* 0x000fc80000000009 */
[----:B------:R-:W-:-:S04]  /*0a10*/  FFMA R0, R15, R0, R16 ;  /* 0x000000000f007223 */ /* 0x000fc80000000010 */
[----:B------:R-:W-:-:S06]  /*0a20*/  FMUL R0, R0, 255 ;  /* 0x437f000000007820 */ /* 0x000fcc0000400000 */
[----:B------:R-:W1:Y:S01]  /*0a30*/  F2I.U32.TRUNC.NTZ R0, R0 ;  /* 0x0000000000007305 */ /* 0x000e62000020f000 */
[----:B0-----:R-:W-:Y:S01]  /*0a40*/  IMAD.WIDE.U32 R2, R5, 0x4, R2 ;  /* 0x0000000405027825 */ /* 0x001fe200078e0002 */
[----:B-1----:R-:W-:-:S04]  /*0a50*/  PRMT R7, R0, 0x7604, R0 ;  /* 0x0000760400077816 */ /* 0x002fc80000000000 */
[----:B------:R-:W-:-:S04]  /*0a60*/  PRMT R7, R0, 0x7054, R7 ;  /* 0x0000705400077816 */ /* 0x000fc80000000007 */
[----:B------:R-:W-:-:S05]  /*0a70*/  PRMT R7, RZ, 0x654, R7 ;  /* 0x00000654ff077816 */ /* 0x000fca0000000007 */
[----:B------:R-:W-:Y:S01]  /*0a80*/  STG.E desc[UR6][R2.64], R7 ;  /* 0x0000000702007986 */ /* 0x000fe2000c101906 */
[----:B------:R-:W-:Y:S05]  /*0a90*/  EXIT ;  /* 0x000000000000794d */ /* 0x000fea0003800000 */
        .weak           $__internal_0_$__cuda_sm3x_div_rn_noftz_f32_slowpath
        .type           $__internal_0_$__cuda_sm3x_div_rn_noftz_f32_slowpath,@function
        .size           $__internal_0_$__cuda_sm3x_div_rn_noftz_f32_slowpath,(.L_x_22 - $__internal_0_$__cuda_sm3x_div_rn_noftz_f32_slowpath)
$__internal_0_$__cuda_sm3x_div_rn_noftz_f32_slowpath:
[----:B------:R-:W-:Y:S01]  /*0aa0*/  SHF.R.U32.HI R7, RZ, 0x17, R3 ;  /* 0x00000017ff077819 */ /* 0x000fe20000011603 */
[----:B------:R-:W-:Y:S01]  /*0ab0*/  BSSY.RECONVERGENT B1, `(.L_x_8) ;  /* 0x0000062000017945 */ /* 0x000fe20003800200 */
[----:B------:R-:W-:Y:S02]  /*0ac0*/  SHF.R.U32.HI R20, RZ, 0x17, R2 ;  /* 0x00000017ff147819 */ /* 0x000fe40000011602 */
[----:B------:R-:W-:Y:S02]  /*0ad0*/  LOP3.LUT R7, R7, 0xff, RZ, 0xc0, !PT ;  /* 0x000000ff07077812 */ /* 0x000fe400078ec0ff */
[----:B------:R-:W-:Y:S02]  /*0ae0*/  LOP3.LUT R20, R20, 0xff, RZ, 0xc0, !PT ;  /* 0x000000ff14147812 */ /* 0x000fe400078ec0ff */
[----:B------:R-:W-:Y:S02]  /*0af0*/  IADD3 R22, PT, PT, R7, -0x1, RZ ;  /* 0xffffffff07167810 */ /* 0x000fe40007ffe0ff */
[----:B------:R-:W-:-:S02]  /*0b00*/  IADD3 R21, PT, PT, R20, -0x1, RZ ;  /* 0xffffffff14157810 */ /* 0x000fc40007ffe0ff */
[----:B------:R-:W-:-:S04]  /*0b10*/  ISETP.GT.U32.AND P0, PT, R22, 0xfd, PT ;  /* 0x000000fd1600780c */ /* 0x000fc80003f04070 */
[----:B------:R-:W-:-:S13]  /*0b20*/  ISETP.GT.U32.OR P0, PT, R21, 0xfd, P0 ;  /* 0x000000fd1500780c */ /* 0x000fda0000704470 */
[----:B------:R-:W-:Y:S01]  /*0b30*/  @!P0 MOV R5, RZ ;  /* 0x000000ff00058202 */ /* 0x000fe20000000f00 */
[----:B------:R-:W-:Y:S06]  /*0b40*/  @!P0 BRA `(.L_x_9) ;  /* 0x00000000005c8947 */ /* 0x000fec0003800000 */
[----:B------:R-:W-:Y:S02]  /*0b50*/  FSETP.GTU.FTZ.AND P0, PT, |R2|, +INF , PT ;  /* 0x7f8000000200780b */ /* 0x000fe40003f1c200 */
[----:B------:R-:W-:-:S04]  /*0b60*/  FSETP.GTU.FTZ.AND P1, PT, |R3|, +INF , PT ;  /* 0x7f8000000300780b */ /* 0x000fc80003f3c200 */
[----:B------:R-:W-:-:S13]  /*0b70*/  PLOP3.LUT P0, PT, P0, P1, PT, 0xf8, 0x8f ;  /* 0x00000000008f781c */ /* 0x000fda0000703f70 */
[----:B------:R-:W-:Y:S05]  /*0b80*/  @P0 BRA `(.L_x_10) ;  /* 0x00000004004c0947 */ /* 0x000fea0003800000 */
[----:B------:R-:W-:-:S13]  /*0b90*/  LOP3.LUT P0, RZ, R3, 0x7fffffff, R2, 0xc8, !PT ;  /* 0x7fffffff03ff7812 */ /* 0x000fda000780c802 */
[----:B------:R-:W-:Y:S05]  /*0ba0*/  @!P0 BRA `(.L_x_11) ;  /* 0x00000004003c8947 */ /* 0x000fea0003800000 */
[C---:B------:R-:W-:Y:S02]  /*0bb0*/  FSETP.NEU.FTZ.AND P2, PT, |R2|.reuse, +INF , PT ;  /* 0x7f8000000200780b */ /* 0x040fe40003f5d200 */
[----:B------:R-:W-:Y:S02]  /*0bc0*/  FSETP.NEU.FTZ.AND P1, PT, |R3|, +INF , PT ;  /* 0x7f8000000300780b */ /* 0x000fe40003f3d200 */
[----:B------:R-:W-:-:S11]  /*0bd0*/  FSETP.NEU.FTZ.AND P0, PT, |R2|, +INF , PT ;  /* 0x7f8000000200780b */ /* 0x000fd60003f1d200 */
[----:B------:R-:W-:Y:S05]  /*0be0*/  @!P1 BRA !P2, `(.L_x_11) ;  /* 0x00000004002c9947 */ /* 0x000fea0005000000 */
[----:B------:R-:W-:-:S04]  /*0bf0*/  LOP3.LUT P2, RZ, R2, 0x7fffffff, RZ, 0xc0, !PT ;  /* 0x7fffffff02ff7812 */ /* 0x000fc8000784c0ff */
[----:B------:R-:W-:-:S13]  /*0c00*/  PLOP3.LUT P1, PT, P1, P2, PT, 0x2f, 0xf2 ;  /* 0x0000000000f2781c */ /* 0x000fda0000f24577 */
[----:B------:R-:W-:Y:S05]  /*0c10*/  @P1 BRA `(.L_x_12) ;  /* 0x0000000400181947 */ /* 0x000fea0003800000 */
[----:B------:R-:W-:-:S04]  /*0c20*/  LOP3.LUT P1, RZ, R3, 0x7fffffff, RZ, 0xc0, !PT ;  /* 0x7fffffff03ff7812 */ /* 0x000fc8000782c0ff */
[----:B------:R-:W-:-:S13]  /*0c30*/  PLOP3.LUT P0, PT, P0, P1, PT, 0x2f, 0xf2 ;  /* 0x0000000000f2781c */ /* 0x000fda0000702577 */
[----:B------:R-:W-:Y:S05]  /*0c40*/  @P0 BRA `(.L_x_13) ;  /* 0x0000000400000947 */ /* 0x000fea0003800000 */
[----:B------:R-:W-:Y:S02]  /*0c50*/  ISETP.GE.AND P0, PT, R21, RZ, PT ;  /* 0x000000ff1500720c */ /* 0x000fe40003f06270 */
[----:B------:R-:W-:-:S11]  /*0c60*/  ISETP.GE.AND P1, PT, R22, RZ, PT ;  /* 0x000000ff1600720c */ /* 0x000fd60003f26270 */
[----:B------:R-:W-:Y:S01]  /*0c70*/  @P0 MOV R5, RZ ;  /* 0x000000ff00050202 */ /* 0x000fe20000000f00 */
[----:B------:R-:W-:Y:S01]  /*0c80*/  @!P0 FFMA R2, R2, 1.84467440737095516160e+19, RZ ;  /* 0x5f80000002028823 */ /* 0x000fe200000000ff */
[----:B------:R-:W-:Y:S01]  /*0c90*/  @!P0 MOV R5, 0xffffffc0 ;  /* 0xffffffc000058802 */ /* 0x000fe20000000f00 */
[----:B------:R-:W-:-:S03]  /*0ca0*/  @!P1 FFMA R3, R3, 1.84467440737095516160e+19, RZ ;  /* 0x5f80000003039823 */ /* 0x000fc600000000ff */
[----:B------:R-:W-:-:S07]  /*0cb0*/  @!P1 IADD3 R5, PT, PT, R5, 0x40, RZ ;  /* 0x0000004005059810 */ /* 0x000fce0007ffe0ff */
.L_x_9:
[----:B------:R-:W-:Y:S01]  /*0cc0*/  LEA R22, R7, 0xc0800000, 0x17 ;  /* 0xc080000007167811 */ /* 0x000fe200078eb8ff */
[----:B------:R-:W-:Y:S01]  /*0cd0*/  BSSY.RECONVERGENT B2, `(.L_x_14) ;  /* 0x0000036000027945 */ /* 0x000fe20003800200 */
[----:B------:R-:W-:Y:S02]  /*0ce0*/  IADD3 R20, PT, PT, R20, -0x7f, RZ ;  /* 0xffffff8114147810 */ /* 0x000fe40007ffe0ff */
[----:B------:R-:W-:-:S03]  /*0cf0*/  IADD3 R23, PT, PT, -R22, R3, RZ ;  /* 0x0000000316177210 */ /* 0x000fc60007ffe1ff */
[C---:B------:R-:W-:Y:S01]  /*0d00*/  IMAD R2, R20.reuse, -0x800000, R2 ;  /* 0xff80000014027824 */ /* 0x040fe200078e0202 */
[----:B------:R-:W0:Y:S01]  /*0d10*/  MUFU.RCP R22, R23 ;  /* 0x0000001700167308 */ /* 0x000e220000001000 */
[----:B------:R-:W-:Y:S01]  /*0d20*/  FADD.FTZ R21, -R23, -RZ ;  /* 0x800000ff17157221 */ /* 0x000fe20000010100 */
[----:B------:R-:W-:-:S04]  /*0d30*/  IADD3 R20, PT, PT, R20, 0x7f, -R7 ;  /* 0x0000007f14147810 */ /* 0x000fc80007ffe807 */
[----:B------:R-:W-:Y:S01]  /*0d40*/  IADD3 R20, PT, PT, R20, R5, RZ ;  /* 0x0000000514147210 */ /* 0x000fe20007ffe0ff */
[----:B0-----:R-:W-:-:S04]  /*0d50*/  FFMA R3, R22, R21, 1 ;  /* 0x3f80000016037423 */ /* 0x001fc80000000015 */
[----:B------:R-:W-:-:S04]  /*0d60*/  FFMA R3, R22, R3, R22 ;  /* 0x0000000316037223 */ /* 0x000fc80000000016 */
[----:B------:R-:W-:-:S04]  /*0d70*/  FFMA R22, R2, R3, RZ ;  /* 0x0000000302167223 */ /* 0x000fc800000000ff */
[----:B------:R-:W-:-:S04]  /*0d80*/  FFMA R24, R21, R22, R2 ;  /* 0x0000001615187223 */ /* 0x000fc80000000002 */
[----:B------:R-:W-:-:S04]  /*0d90*/  FFMA R22, R3, R24, R22 ;  /* 0x0000001803167223 */ /* 0x000fc80000000016 */
[----:B------:R-:W-:-:S04]  /*0da0*/  FFMA R21, R21, R22, R2 ;  /* 0x0000001615157223 */ /* 0x000fc80000000002 */
[----:B------:R-:W-:-:S05]  /*0db0*/  FFMA R2, R3, R21, R22 ;  /* 0x0000001503027223 */ /* 0x000fca0000000016 */
[----:B------:R-:W-:-:S04]  /*0dc0*/  SHF.R.U32.HI R7, RZ, 0x17, R2 ;  /* 0x00000017ff077819 */ /* 0x000fc80000011602 */
[----:B------:R-:W-:-:S04]  /*0dd0*/  LOP3.LUT R7, R7, 0xff, RZ, 0xc0, !PT ;  /* 0x000000ff07077812 */ /* 0x000fc800078ec0ff */
[----:B------:R-:W-:-:S04]  /*0de0*/  IADD3 R7, PT, PT, R7, R20, RZ ;  /* 0x0000001407077210 */ /* 0x000fc80007ffe0ff */
[----:B------:R-:W-:-:S04]  /*0df0*/  IADD3 R5, PT, PT, R7, -0x1, RZ ;  /* 0xffffffff07057810 */ /* 0x000fc80007ffe0ff */
[----:B------:R-:W-:-:S13]  /*0e00*/  ISETP.GE.U32.AND P0, PT, R5, 0xfe, PT ;  /* 0x000000fe0500780c */ /* 0x000fda0003f06070 */
[----:B------:R-:W-:Y:S05]  /*0e10*/  @!P0 BRA `(.L_x_15) ;  /* 0x0000000000808947 */ /* 0x000fea0003800000 */
[----:B------:R-:W-:-:S13]  /*0e20*/  ISETP.GT.AND P0, PT, R7, 0xfe, PT ;  /* 0x000000fe0700780c */ /* 0x000fda0003f04270 */
[----:B------:R-:W-:Y:S05]  /*0e30*/  @P0 BRA `(.L_x_16) ;  /* 0x00000000006c0947 */ /* 0x000fea0003800000 */
[----:B------:R-:W-:-:S13]  /*0e40*/  ISETP.GE.AND P0, PT, R7, 0x1, PT ;  /* 0x000000010700780c */ /* 0x000fda0003f06270 */
[----:B------:R-:W-:Y:S05]  /*0e50*/  @P0 BRA `(.L_x_17) ;  /* 0x0000000000740947 */ /* 0x000fea0003800000 */
[----:B------:R-:W-:Y:S02]  /*0e60*/  ISETP.GE.AND P0, PT, R7, -0x18, PT ;  /* 0xffffffe80700780c */ /* 0x000fe40003f06270 */
[----:B------:R-:W-:-:S11]  /*0e70*/  LOP3.LUT R2, R2, 0x80000000, RZ, 0xc0, !PT ;  /* 0x8000000002027812 */ /* 0x000fd600078ec0ff */
[----:B------:R-:W-:Y:S05]  /*0e80*/  @!P0 BRA `(.L_x_17) ;  /* 0x0000000000688947 */ /* 0x000fea0003800000 */
[-CC-:B------:R-:W-:Y:S01]  /*0e90*/  FFMA.RZ R5, R3, R21.reuse, R22.reuse ;  /* 0x0000001503057223 */ /* 0x180fe2000000c016 */
[C---:B------:R-:W-:Y:S02]  /*0ea0*/  ISETP.NE.AND P2, PT, R7.reuse, RZ, PT ;  /* 0x000000ff0700720c */ /* 0x040fe40003f45270 */
[----:B------:R-:W-:Y:S02]  /*0eb0*/  ISETP.NE.AND P1, PT, R7, RZ, PT ;  /* 0x000000ff0700720c */ /* 0x000fe40003f25270 */
[----:B------:R-:W-:Y:S01]  /*0ec0*/  LOP3.LUT R20, R5, 0x7fffff, RZ, 0xc0, !PT ;  /* 0x007fffff05147812 */ /* 0x000fe200078ec0ff */
[CCC-:B------:R-:W-:Y:S01]  /*0ed0*/  FFMA.RP R5, R3.reuse, R21.reuse, R22.reuse ;  /* 0x0000001503057223 */ /* 0x1c0fe20000008016 */
[----:B------:R-:W-:Y:S01]  /*0ee0*/  FFMA.RM R22, R3, R21, R22 ;  /* 0x0000001503167223 */ /* 0x000fe20000004016 */
[----:B------:R-:W-:Y:S02]  /*0ef0*/  IADD3 R3, PT, PT, R7, 0x20, RZ ;  /* 0x0000002007037810 */ /* 0x000fe40007ffe0ff */
[----:B------:R-:W-:-:S02]  /*0f00*/  LOP3.LUT R20, R20, 0x800000, RZ, 0xfc, !PT ;  /* 0x0080000014147812 */ /* 0x000fc400078efcff */
[----:B------:R-:W-:Y:S02]  /*0f10*/  IADD3 R7, PT, PT, -R7, RZ, RZ ;  /* 0x000000ff07077210 */ /* 0x000fe40007ffe1ff */
[----:B------:R-:W-:Y:S02]  /*0f20*/  SHF.L.U32 R3, R20, R3, RZ ;  /* 0x0000000314037219 */ /* 0x000fe400000006ff */
[----:B------:R-:W-:Y:S02]  /*0f30*/  FSETP.NEU.FTZ.AND P0, PT, R5, R22, PT ;  /* 0x000000160500720b */ /* 0x000fe40003f1d000 */
[----:B------:R-:W-:Y:S02]  /*0f40*/  SEL R5, R7, RZ, P2 ;  /* 0x000000ff07057207 */ /* 0x000fe40001000000 */
[----:B------:R-:W-:Y:S02]  /*0f50*/  ISETP.NE.AND P1, PT, R3, RZ, P1 ;  /* 0x000000ff0300720c */ /* 0x000fe40000f25270 */
[----:B------:R-:W-:-:S02]  /*0f60*/  SHF.R.U32.HI R5, RZ, R5, R20 ;  /* 0x00000005ff057219 */ /* 0x000fc40000011614 */
[----:B------:R-:W-:Y:S02]  /*0f70*/  PLOP3.LUT P0, PT, P0, P1, PT, 0xf8, 0x8f ;  /* 0x00000000008f781c */ /* 0x000fe40000703f70 */
[----:B------:R-:W-:Y:S02]  /*0f80*/  SHF.R.U32.HI R20, RZ, 0x1, R5 ;  /* 0x00000001ff147819 */ /* 0x000fe40000011605 */
[----:B------:R-:W-:-:S04]  /*0f90*/  SEL R3, RZ, 0x1, !P0 ;  /* 0x00000001ff037807 */ /* 0x000fc80004000000 */
[----:B------:R-:W-:-:S04]  /*0fa0*/  LOP3.LUT R22, R3, 0x1, R20, 0xf8, !PT ;  /* 0x0000000103167812 */ /* 0x000fc800078ef814 */
[----:B------:R-:W-:-:S04]  /*0fb0*/  LOP3.LUT R5, R22, R5, RZ, 0xc0, !PT ;  /* 0x0000000516057212 */ /* 0x000fc800078ec0ff */
[----:B------:R-:W-:-:S04]  /*0fc0*/  IADD3 R5, PT, PT, R20, R5, RZ ;  /* 0x0000000514057210 */ /* 0x000fc80007ffe0ff */
[----:B------:R-:W-:Y:S01]  /*0fd0*/  LOP3.LUT R2, R5, R2, RZ, 0xfc, !PT ;  /* 0x0000000205027212 */ /* 0x000fe200078efcff */
[----:B------:R-:W-:Y:S06]  /*0fe0*/  BRA `(.L_x_17) ;  /* 0x0000000000107947 */ /* 0x000fec0003800000 */
.L_x_16:
[----:B------:R-:W-:-:S04]  /*0ff0*/  LOP3.LUT R2, R2, 0x80000000, RZ, 0xc0, !PT ;  /* 0x8000000002027812 */ /* 0x000fc800078ec0ff */
[----:B------:R-:W-:Y:S01]  /*1000*/  LOP3.LUT R2, R2, 0x7f800000, RZ, 0xfc, !PT ;  /* 0x7f80000002027812 */ /* 0x000fe200078efcff */
[----:B------:R-:W-:Y:S06]  /*1010*/  BRA `(.L_x_17) ;  /* 0x0000000000047947 */ /* 0x000fec0003800000 */
.L_x_15:
[----:B------:R-:W-:-:S07]  /*1020*/  LEA R2, R20, R2, 0x17 ;  /* 0x0000000214027211 */ /* 0x000fce00078eb8ff */
.L_x_17:
[----:B------:R-:W-:Y:S05]  /*1030*/  BSYNC.RECONVERGENT B2 ;  /* 0x0000000000027941 */ /* 0x000fea0003800200 */
.L_x_14:
[----:B------:R-:W-:Y:S05]  /*1040*/  BRA `(.L_x_18) ;  /* 0x0000000000207947 */ /* 0x000fea0003800000 */
.L_x_13:
[----:B------:R-:W-:-:S04]  /*1050*/  LOP3.LUT R2, R3, 0x80000000, R2, 0x48, !PT ;  /* 0x8000000003027812 */ /* 0x000fc800078e4802 */
[----:B------:R-:W-:Y:S01]  /*1060*/  LOP3.LUT R2, R2, 0x7f800000, RZ, 0xfc, !PT ;  /* 0x7f80000002027812 */ /* 0x000fe200078efcff */
[----:B------:R-:W-:Y:S06]  /*1070*/  BRA `(.L_x_18) ;  /* 0x0000000000147947 */ /* 0x000fec0003800000 */
.L_x_12:
[----:B------:R-:W-:Y:S01]  /*1080*/  LOP3.LUT R2, R3, 0x80000000, R2, 0x48, !PT ;  /* 0x8000000003027812 */ /* 0x000fe200078e4802 */
[----:B------:R-:W-:Y:S06]  /*1090*/  BRA `(.L_x_18) ;  /* 0x00000000000c7947 */ /* 0x000fec0003800000 */
.L_x_11:
[----:B------:R-:W0:Y:S01]  /*10a0*/  MUFU.RSQ R2, -QNAN ;  /* 0xffc0000000027908 */ /* 0x000e220000001400 */
[----:B------:R-:W-:Y:S05]  /*10b0*/  BRA `(.L_x_18) ;  /* 0x0000000000047947 */ /* 0x000fea0003800000 */
.L_x_10:
[----:B------:R-:W-:-:S07]  /*10c0*/  FADD.FTZ R2, R2, R3 ;  /* 0x0000000302027221 */ /* 0x000fce0000010000 */
.L_x_18:
[----:B------:R-:W-:Y:S05]  /*10d0*/  BSYNC.RECONVERGENT B1 ;  /* 0x0000000000017941 */ /* 0x000fea0003800200 */
.L_x_8:
[----:B------:R-:W-:Y:S01]  /*10e0*/  HFMA2 R3, -RZ, RZ, 0, 0 ;  /* 0x00000000ff037431 */ /* 0x000fe200000001ff */
[----:B0-----:R-:W-:Y:S02]  /*10f0*/  MOV R5, R2 ;  /* 0x0000000200057202 */ /* 0x001fe40000000f00 */
[----:B------:R-:W-:-:S04]  /*1100*/  MOV R2, R14 ;  /* 0x0000000e00027202 */ /* 0x000fc80000000f00 */
[----:B------:R-:W-:Y:S05]  /*1110*/  RET.REL.NODEC R2 `(_Z19d_renderFastBicubicP6uchar4jjfffff) ;  /* 0xffffffec02b87950 */ /* 0x000fea0003c3ffff */
.L_x_19:
[----:B------:R-:W-:-:S00]  /*1120*/  BRA `(.L_x_19) ;  /* 0xfffffffc00fc7947 */ /* 0x000fc0000383ffff */
[----:B------:R-:W-:-:S00]  /*1130*/  NOP ;  /* 0x0000000000007918 */ /* 0x000fc00000000000 */
        /* <DEDUP_REMOVED lines=12> */
.L_x_22:


//--------------------- .text._Z15d_renderBicubicP6uchar4jjfffff --------------------------
	.section	.text._Z15d_renderBicubicP6uchar4jjfffff,"ax",@progbits
	.align	128
.text._Z15d_renderBicubicP6uchar4jjfffff:
        .type           _Z15d_renderBicubicP6uchar4jjfffff,@function
        .size           _Z15d_renderBicubicP6uchar4jjfffff,(.L_x_24 - _Z15d_renderBicubicP6uchar4jjfffff)
        .other          _Z15d_renderBicubicP6uchar4jjfffff,@"STO_CUDA_ENTRY STV_DEFAULT"
_Z15d_renderBicubicP6uchar4jjfffff:
        /* <DEDUP_REMOVED lines=20> */
[----:B------:R-:W-:Y:S01]  /*0140*/  HFMA2 R35, -RZ, RZ, -3, 0 ;  /* 0xc2000000ff237431 */ /* 0x000fe200000001ff */
[----:B------:R-:W-:Y:S01]  /*0150*/  I2FP.F32.U32 R2, R34 ;  /* 0x0000002200027245 */ /* 0x000fe20000201000 */
[----:B------:R-:W-:-:S03]  /*0160*/  UMOV UR5, URZ ;  /* 0x000000ff00057c82 */ /* 0x000fc60008000000 */
[----:B------:R-:W2:Y:S01]  /*0170*/  LDC.64 R8, c[0x0][0x390] ;  /* 0x0000e400ff087b82 */ /* 0x000ea20000000a00 */
[----:B-1----:R-:W-:Y:S01]  /*0180*/  FADD R3, R3, -UR4 ;  /* 0x8000000403037e21 */ /* 0x002fe20008000000 */
[----:B0-----:R-:W-:-:S03]  /*0190*/  FADD R2, R2, -R7 ;  /* 0x8000000702027221 */ /* 0x001fc60000000000 */
[-C--:B------:R-:W-:Y:S01]  /*01a0*/  FFMA R4, R3, R6.reuse, UR4 ;  /* 0x0000000403047e23 */ /* 0x080fe20008000006 */
[----:B------:R-:W0:Y:S01]  /*01b0*/  LDCU UR4, c[0x0][0x3b0] ;  /* 0x00007600ff0477ac */ /* 0x000e220008000800 */
[----:B------:R-:W-:-:S04]  /*01c0*/  FFMA R3, R2, R6, R7 ;  /* 0x0000000602037223 */ /* 0x000fc80000000007 */
[----:B--2---:R-:W-:Y:S01]  /*01d0*/  FADD R3, R3, R8 ;  /* 0x0000000803037221 */ /* 0x004fe20000000000 */
[----:B------:R-:W-:-:S03]  /*01e0*/  FADD R4, R4, R9 ;  /* 0x0000000904047221 */ /* 0x000fc60000000000 */
[----:B------:R-:W-:Y:S01]  /*01f0*/  FADD R37, R3, -0.5 ;  /* 0xbf00000003257421 */ /* 0x000fe20000000000 */
[----:B------:R-:W-:-:S03]  /*0200*/  FADD R36, R4, -0.5 ;  /* 0xbf00000004247421 */ /* 0x000fc60000000000 */
[----:B------:R-:W1:Y:S08]  /*0210*/  FRND.FLOOR R6, R37 ;  /* 0x0000002500067307 */ /* 0x000e700000205000 */
[----:B------:R-:W2:Y:S01]  /*0220*/  FRND.FLOOR R9, R36 ;  /* 0x0000002400097307 */ /* 0x000ea20000205000 */
[C---:B-1----:R-:W-:Y:S01]  /*0230*/  FADD R2, R6.reuse, -1 ;  /* 0xbf80000006027421 */ /* 0x042fe20000000000 */
[-C--:B------:R-:W-:Y:S01]  /*0240*/  MOV R4, R6.reuse ;  /* 0x0000000600047202 */ /* 0x080fe20000000f00 */
[C---:B------:R-:W-:Y:S01]  /*0250*/  FADD R18, R6.reuse, 1 ;  /* 0x3f80000006127421 */ /* 0x040fe20000000000 */
[----:B------:R-:W-:Y:S01]  /*0260*/  MOV R14, R6 ;  /* 0x00000006000e7202 */ /* 0x000fe20000000f00 */
[----:B------:R-:W-:Y:S01]  /*0270*/  FADD R20, R6, 2 ;  /* 0x4000000006147421 */ /* 0x000fe20000000000 */
[----:B------:R-:W-:-:S02]  /*0280*/  MOV R10, R2 ;  /* 0x00000002000a7202 */ /* 0x000fc40000000f00 */
[-C--:B------:R-:W-:Y:S01]  /*0290*/  MOV R12, R2.reuse ;  /* 0x00000002000c7202 */ /* 0x080fe20000000f00 */
[C---:B--2---:R-:W-:Y:S01]  /*02a0*/  FADD R11, R9.reuse, 1 ;  /* 0x3f800000090b7421 */ /* 0x044fe20000000000 */
[C---:B------:R-:W-:Y:S01]  /*02b0*/  FADD R3, R9.reuse, -1 ;  /* 0xbf80000009037421 */ /* 0x040fe20000000000 */
[----:B------:R-:W-:Y:S01]  /*02c0*/  FADD R13, R9, 2 ;  /* 0x40000000090d7421 */ /* 0x000fe20000000000 */
[----:B------:R-:W-:Y:S02]  /*02d0*/  MOV R5, R9 ;  /* 0x0000000900057202 */ /* 0x000fe40000000f00 */
[----:B------:R-:W-:Y:S02]  /*02e0*/  MOV R15, R11 ;  /* 0x0000000b000f7202 */ /* 0x000fe40000000f00 */
[----:B------:R-:W-:Y:S02]  /*02f0*/  MOV R7, R3 ;  /* 0x0000000300077202 */ /* 0x000fe40000000f00 */
[----:B------:R-:W-:-:S02]  /*0300*/  MOV R8, R2 ;  /* 0x0000000200087202 */ /* 0x000fc40000000f00 */
[----:B0-----:R-:W5:Y:S01]  /*0310*/  TEX.LL RZ, R2, R2, R35, UR4, 2D, 0x1 ;  /* 0x28ff042302027f60 */ /* 0x001f6200089e01ff */
[----:B------:R-:W5:Y:S01]  /*0320*/  TEX.LL RZ, R10, R10, R35, UR4, 2D, 0x1 ;  /* 0x28ff04230a0a7f60 */ /* 0x000f6200089e01ff */
[----:B------:R-:W5:Y:S01]  /*0330*/  TEX.LL RZ, R12, R12, R35, UR4, 2D, 0x1 ;  /* 0x28ff04230c0c7f60 */ /* 0x000f6200089e01ff */
[----:B------:R-:W-:Y:S01]  /*0340*/  TEX.LL RZ, R4, R4, R35, UR4, 2D, 0x1 ;  /* 0x28ff042304047f60 */ /* 0x000fe200089e01ff */
[----:B------:R-:W-:Y:S01]  /*0350*/  TEX.LL RZ, R15, R14, R35, UR4, 2D, 0x1 ;  /* 0x28ff04230e0f7f60 */ /* 0x000fe200089e01ff */
[----:B------:R0:W5:Y:S01]  /*0360*/  TEX.LL RZ, R7, R6, R35, UR4, 2D, 0x1 ;  /* 0x28ff042306077f60 */ /* 0x00016200089e01ff */
[----:B------:R-:W5:Y:S01]  /*0370*/  TEX.LL RZ, R8, R8, R35, UR4, 2D, 0x1 ;  /* 0x28ff042308087f60 */ /* 0x000f6200089e01ff */
[----:B------:R-:W-:Y:S02]  /*0380*/  MOV R17, R13 ;  /* 0x0000000d00117202 */ /* 0x000fe40000000f00 */
[----:B------:R-:W-:Y:S02]  /*0390*/  MOV R19, R3 ;  /* 0x0000000300137202 */ /* 0x000fe40000000f00 */
[----:B------:R-:W-:-:S02]  /*03a0*/  MOV R16, R6 ;  /* 0x0000000600107202 */ /* 0x000fc40000000f00 */
[----:B------:R-:W-:Y:S02]  /*03b0*/  MOV R21, R3 ;  /* 0x0000000300157202 */ /* 0x000fe40000000f00 */
[----:B------:R-:W-:Y:S01]  /*03c0*/  MOV R22, R18 ;  /* 0x0000001200167202 */ /* 0x000fe20000000f00 */
[----:B------:R-:W5:Y:S01]  /*03d0*/  TEX.LL RZ, R17, R16, R35, UR4, 2D, 0x1 ;  /* 0x28ff042310117f60 */ /* 0x000f6200089e01ff */
[----:B------:R-:W5:Y:S01]  /*03e0*/  TEX.LL RZ, R19, R18, R35, UR4, 2D, 0x1 ;  /* 0x28ff042312137f60 */ /* 0x000f6200089e01ff */
[-C--:B------:R-:W-:Y:S01]  /*03f0*/  MOV R23, R9.reuse ;  /* 0x0000000900177202 */ /* 0x080fe20000000f00 */
[----:B------:R-:W5:Y:S01]  /*0400*/  TEX.LL RZ, R21, R20, R35, UR4, 2D, 0x1 ;  /* 0x28ff042314157f60 */ /* 0x000f6200089e01ff */
[----:B------:R-:W-:Y:S02]  /*0410*/  MOV R28, R20 ;  /* 0x00000014001c7202 */ /* 0x000fe40000000f00 */
[----:B------:R-:W-:Y:S01]  /*0420*/  MOV R24, R18 ;  /* 0x0000001200187202 */ /* 0x000fe20000000f00 */
[----:B------:R-:W5:Y:S01]  /*0430*/  TEX.LL RZ, R22, R22, R35, UR4, 2D, 0x1 ;  /* 0x28ff042316167f60 */ /* 0x000f6200089e01ff */
[----:B------:R-:W-:-:S02]  /*0440*/  MOV R29, R9 ;  /* 0x00000009001d7202 */ /* 0x000fc40000000f00 */
[-C--:B------:R-:W-:Y:S02]  /*0450*/  MOV R25, R11.reuse ;  /* 0x0000000b00197202 */ /* 0x080fe40000000f00 */
[----:B------:R-:W-:Y:S01]  /*0460*/  MOV R30, R20 ;  /* 0x00000014001e7202 */ /* 0x000fe20000000f00 */
[----:B------:R-:W5:Y:S01]  /*0470*/  TEX.LL RZ, R28, R28, R35, UR4, 2D, 0x1 ;  /* 0x28ff04231c1c7f60 */ /* 0x000f6200089e01ff */
[----:B------:R-:W5:Y:S01]  /*0480*/  TEX.LL RZ, R24, R24, R35, UR4, 2D, 0x1 ;  /* 0x28ff042318187f60 */ /* 0x000f6200089e01ff */
[----:B------:R-:W-:Y:S02]  /*0490*/  MOV R26, R18 ;  /* 0x00000012001a7202 */ /* 0x000fe40000000f00 */
[----:B------:R-:W-:Y:S02]  /*04a0*/  MOV R31, R11 ;  /* 0x0000000b001f7202 */ /* 0x000fe40000000f00 */
[-C--:B------:R-:W-:Y:S02]  /*04b0*/  MOV R27, R13.reuse ;  /* 0x0000000d001b7202 */ /* 0x080fe40000000f00 */
[----:B------:R-:W-:Y:S01]  /*04c0*/  MOV R32, R20 ;  /* 0x0000001400207202 */ /* 0x000fe20000000f00 */
[----:B------:R-:W5:Y:S01]  /*04d0*/  TEX.LL RZ, R30, R30, R35, UR4, 2D, 0x1 ;  /* 0x28ff04231e1e7f60 */ /* 0x000f6200089e01ff */
[----:B------:R-:W5:Y:S01]  /*04e0*/  TEX.LL RZ, R26, R26, R35, UR4, 2D, 0x1 ;  /* 0x28ff04231a1a7f60 */ /* 0x000f6200089e01ff */
[----:B------:R-:W-:-:S04]  /*04f0*/  MOV R33, R13 ;  /* 0x0000000d00217202 */ /* 0x000fc80000000f00 */
[----:B------:R1:W5:Y:S01]  /*0500*/  TEX.LL RZ, R32, R32, R35, UR4, 2D, 0x1 ;  /* 0x28ff042320207f60 */ /* 0x00036200089e01ff */
[----:B0-----:R-:W-:Y:S01]  /*0510*/  FADD R6, R37, -R6 ;  /* 0x8000000625067221 */ /* 0x001fe20000000000 */
[----:B------:R-:W-:Y:S01]  /*0520*/  HFMA2 R3, -RZ, RZ, 2.125, 0 ;  /* 0x40400000ff037431 */ /* 0x000fe200000001ff */
[----:B------:R-:W-:Y:S01]  /*0530*/  PRMT R13, R0, 0x7210, RZ ;  /* 0x00007210000d7816 */ /* 0x000fe200000000ff */
[----:B------:R-:W-:Y:S01]  /*0540*/  FADD R36, R36, -R9 ;  /* 0x8000000924247221 */ /* 0x000fe20000000000 */
[----:B------:R-:W-:-:S04]  /*0550*/  FADD R5, -R6, 3 ;  /* 0x4040000006057421 */ /* 0x000fc80000000100 */
[C---:B------:R-:W-:Y:S01]  /*0560*/  FFMA R11, R6.reuse, R5, -3 ;  /* 0xc0400000060b7423 */ /* 0x040fe20000000005 */
[C---:B------:R-:W-:Y:S01]  /*0570*/  FMUL R5, R6.reuse, R6 ;  /* 0x0000000606057220 */ /* 0x040fe20000400000 */
[C---:B------:R-:W-:Y:S02]  /*0580*/  FFMA R14, R6.reuse, R3, -6 ;  /* 0xc0c00000060e7423 */ /* 0x040fe40000000003 */
[----:B------:R-:W-:Y:S01]  /*0590*/  FFMA R11, R6, R11, 1 ;  /* 0x3f800000060b7423 */ /* 0x000fe2000000000b */
[----:B------:R-:W-:Y:S01]  /*05a0*/  FFMA R0, R36, R3, -6 ;  /* 0xc0c0000024007423 */ /* 0x000fe20000000003 */
[-C--:B------:R-:W-:Y:S01]  /*05b0*/  FFMA R14, R14, R5.reuse, 4 ;  /* 0x408000000e0e7423 */ /* 0x080fe20000000005 */
[----:B-1----:R-:W-:Y:S01]  /*05c0*/  UPRMT UR4, UR6, 0x7210, URZ ;  /* 0x0000721006047896 */ /* 0x002fe200080000ff */
[----:B------:R-:W-:Y:S01]  /*05d0*/  FMUL R11, R11, 0.16666667163372039795 ;  /* 0x3e2aaaab0b0b7820 */ /* 0x000fe20000400000 */
[----:B------:R-:W-:Y:S01]  /*05e0*/  FADD R9, -R36, 3 ;  /* 0x4040000024097421 */ /* 0x000fe20000000100 */
[----:B------:R-:W-:Y:S01]  /*05f0*/  FMUL R14, R14, 0.16666667163372039795 ;  /* 0x3e2aaaab0e0e7820 */ /* 0x000fe20000400000 */
[----:B------:R-:W-:-:S02]  /*0600*/  FMUL R5, R6, R5 ;  /* 0x0000000506057220 */ /* 0x000fc40000400000 */
[----:B------:R-:W-:Y:S02]  /*0610*/  IMAD R34, R13, UR4, R34 ;  /* 0x000000040d227c24 */ /* 0x000fe4000f8e0222 */
[----:B------:R-:W-:Y:S01]  /*0620*/  FFMA R13, R6, -R3, 3 ;  /* 0x40400000060d7423 */ /* 0x000fe20000000803 */
[----:B------:R-:W-:Y:S01]  /*0630*/  FFMA R9, R36, R9, -3 ;  /* 0xc040000024097423 */ /* 0x000fe20000000009 */
[----:B------:R-:W-:Y:S02]  /*0640*/  FMUL R5, R5, 0.16666667163372039795 ;  /* 0x3e2aaaab05057820 */ /* 0x000fe40000400000 */
[----:B------:R-:W-:Y:S01]  /*0650*/  FFMA R13, R6, R13, 3 ;  /* 0x40400000060d7423 */ /* 0x000fe2000000000d */
[----:B------:R-:W-:Y:S01]  /*0660*/  FFMA R9, R36, R9, 1 ;  /* 0x3f80000024097423 */ /* 0x000fe20000000009 */
[----:B------:R-:W0:Y:S03]  /*0670*/  LDCU.64 UR4, c[0x0][0x358] ;  /* 0x00006b00ff0477ac */ /* 0x000e260008000a00 */
[----:B------:R-:W-:Y:S01]  /*0680*/  FMUL R9, R9, 0.16666667163372039795 ;  /* 0x3e2aaaab09097820 */ /* 0x000fe20000400000 */
[----:B------:R-:W-:-:S04]  /*0690*/  DEPBAR.LE SB5, 0xb ;  /* 0x0000d2c00000791a */ /* 0x000fc80000000000 */
[-C--:B------:R-:W-:Y:S01]  /*06a0*/  FMUL R2, R2, R11.reuse ;  /* 0x0000000b02027220 */ /* 0x080fe20000400000 */
[-C--:B------:R-:W-:Y:S01]  /*06b0*/  FMUL R10, R10, R11.reuse ;  /* 0x0000000b0a0a7220 */ /* 0x080fe20000400000 */
[----:B------:R-:W-:Y:S01]  /*06c0*/  FMUL R12, R12, R11 ;  /* 0x0000000b0c0c7220 */ /* 0x000fe20000400000 */
[----:B------:R-:W-:-:S04]  /*06d0*/  DEPBAR.LE SB5, 0x9 ;  /* 0x0000d2400000791a */ /* 0x000fc80000000000 */
[----:B------:R-:W-:Y:S01]  /*06e0*/  FFMA R2, R7, R14, R2 ;  /* 0x0000000e07027223 */ /* 0x000fe20000000002 */
[----:B------:R-:W-:Y:S01]  /*06f0*/  FFMA R7, R6, R13, 1 ;  /* 0x3f80000006077423 */ /* 0x000fe2000000000d */
[----:B------:R-:W-:Y:S01]  /*0700*/  FMUL R23, R8, R11 ;  /* 0x0000000b08177220 */ /* 0x000fe20000400000 */
[C---:B------:R-:W-:Y:S01]  /*0710*/  FFMA R11, R36.reuse, -R3, 3 ;  /* 0x40400000240b7423 */ /* 0x040fe20000000803 */
[----:B------:R-:W-:Y:S01]  /*0720*/  FMUL R3, R36, R36 ;  /* 0x0000002424037220 */ /* 0x000fe20000400000 */
[----:B------:R-:W-:Y:S01]  /*0730*/  FMUL R7, R7, 0.16666667163372039795 ;  /* 0x3e2aaaab07077820 */ /* 0x000fe20000400000 */
[-C--:B------:R-:W-:Y:S01]  /*0740*/  FFMA R23, R4, R14.reuse, R23 ;  /* 0x0000000e04177223 */ /* 0x080fe20000000017 */
[----:B------:R-:W-:Y:S01]  /*0750*/  FFMA R15, R15, R14, R10 ;  /* 0x0000000e0f0f7223 */ /* 0x000fe2000000000a */
[----:B------:R-:W-:Y:S01]  /*0760*/  FFMA R0, R3, R0, 4 ;  /* 0x4080000003007423 */ /* 0x000fe20000000000 */
[C---:B------:R-:W-:Y:S01]  /*0770*/  FFMA R11, R36.reuse, R11, 3 ;  /* 0x40400000240b7423 */ /* 0x040fe2000000000b */
[----:B------:R-:W-:Y:S01]  /*0780*/  FMUL R3, R36, R3 ;  /* 0x0000000324037220 */ /* 0x000fe20000400000 */
[----:B------:R-:W-:-:S04]  /*0790*/  DEPBAR.LE SB5, 0x7 ;  /* 0x0000d1c00000791a */ /* 0x000fc80000000000 */
[----:B------:R-:W-:Y:S01]  /*07a0*/  FFMA R17, R17, R14, R12 ;  /* 0x0000000e11117223 */ /* 0x000fe2000000000c */
[----:B------:R-:W-:Y:S01]  /*07b0*/  FFMA R2, R19, R7, R2 ;  /* 0x0000000713027223 */ /* 0x000fe20000000002 */
[----:B------:R-:W-:Y:S01]  /*07c0*/  FMUL R0, R0, 0.16666667163372039795 ;  /* 0x3e2aaaab00007820 */ /* 0x000fe20000400000 */
[----:B------:R-:W-:Y:S01]  /*07d0*/  FFMA R11, R36, R11, 1 ;  /* 0x3f800000240b7423 */ /* 0x000fe2000000000b */
[----:B------:R-:W-:-:S04]  /*07e0*/  DEPBAR.LE SB5, 0x5 ;  /* 0x0000d1400000791a */ /* 0x000fc80000000000 */
[----:B------:R-:W-:Y:S01]  /*07f0*/  FFMA R2, R21, R5, R2 ;  /* 0x0000000515027223 */ /* 0x000fe20000000002 */
[----:B------:R-:W-:-:S03]  /*0800*/  FFMA R23, R22, R7, R23 ;  /* 0x0000000716177223 */ /* 0x000fc60000000017 */
[----:B------:R-:W-:Y:S01]  /*0810*/  FMUL R2, R2, R9 ;  /* 0x0000000902027220 */ /* 0x000fe20000400000 */
[----:B------:R-:W-:-:S04]  /*0820*/  DEPBAR.LE SB5, 0x3 ;  /* 0x0000d0c00000791a */ /* 0x000fc80000000000 */
[----:B------:R-:W-:Y:S01]  /*0830*/  FFMA R23, R28, R5, R23 ;  /* 0x000000051c177223 */ /* 0x000fe20000000017 */
[----:B------:R-:W-:-:S03]  /*0840*/  FFMA R15, R24, R7, R15 ;  /* 0x00000007180f7223 */ /* 0x000fc6000000000f */
[----:B------:R-:W-:Y:S01]  /*0850*/  FFMA R2, R23, R0, R2 ;  /* 0x0000000017027223 */ /* 0x000fe20000000002 */
[----:B------:R-:W-:Y:S01]  /*0860*/  FMUL R0, R11, 0.16666667163372039795 ;  /* 0x3e2aaaab0b007820 */ /* 0x000fe20000400000 */
[----:B------:R-:W-:-:S04]  /*0870*/  DEPBAR.LE SB5, 0x1 ;  /* 0x0000d0400000791a */ /* 0x000fc80000000000 */
[----:B------:R-:W-:Y:S01]  /*0880*/  FFMA R15, R30, R5, R15 ;  /* 0x000000051e0f7223 */ /* 0x000fe2000000000f */
[----:B------:R-:W-:-:S03]  /*0890*/  FFMA R17, R26, R7, R17 ;  /* 0x000000071a117223 */ /* 0x000fc60000000011 */
[----:B------:R-:W-:Y:S01]  /*08a0*/  FFMA R2, R15, R0, R2 ;  /* 0x000000000f027223 */ /* 0x000fe20000000002 */
[----:B------:R-:W-:Y:S01]  /*08b0*/  FMUL R0, R3, 0.16666667163372039795 ;  /* 0x3e2aaaab03007820 */ /* 0x000fe20000400000 */
[----:B-----5:R-:W-:-:S04]  /*08c0*/  FFMA R17, R32, R5, R17 ;  /* 0x0000000520117223 */ /* 0x020fc80000000011 */
[----:B------:R-:W-:Y:S02]  /*08d0*/  FFMA R0, R17, R0, R2 ;  /* 0x0000000011007223 */ /* 0x000fe40000000002 */
[----:B------:R-:W1:Y:S02]  /*08e0*/  LDC.64 R2, c[0x0][0x380] ;  /* 0x0000e000ff027b82 */ /* 0x000e640000000a00 */
[----:B------:R-:W-:-:S06]  /*08f0*/  FMUL R0, R0, 255 ;  /* 0x437f000000007820 */ /* 0x000fcc0000400000 */
[----:B------:R-:W2:Y:S02]  /*0900*/  F2I.U32.TRUNC.NTZ R0, R0 ;  /* 0x0000000000007305 */ /* 0x000ea4000020f000 */
[----:B--2---:R-:W-:Y:S01]  /*0910*/  PRMT R5, R0, 0x7604, R0 ;  /* 0x0000760400057816 */ /* 0x004fe20000000000 */
[----:B-1----:R-:W-:-:S03]  /*0920*/  IMAD.WIDE.U32 R34, R34, 0x4, R2 ;  /* 0x0000000422227825 */ /* 0x002fc600078e0002 */
[----:B------:R-:W-:-:S04]  /*0930*/  PRMT R5, R0, 0x7054, R5 ;  /* 0x0000705400057816 */ /* 0x000fc80000000005 */
[----:B------:R-:W-:-:S05]  /*0940*/  PRMT R5, RZ, 0x654, R5 ;  /* 0x00000654ff057816 */ /* 0x000fca0000000005 */
[----:B0-----:R-:W-:Y:S01]  /*0950*/  STG.E desc[UR4][R34.64], R5 ;  /* 0x0000000522007986 */ /* 0x001fe2000c101904 */
[----:B------:R-:W-:Y:S05]  /*0960*/  EXIT ;  /* 0x000000000000794d */ /* 0x000fea0003800000 */
.L_x_20:
        /* <DEDUP_REMOVED lines=9> */
.L_x_24:


//--------------------- .text._Z8d_renderP6uchar4jjfffff --------------------------
	.section	.text._Z8d_renderP6uchar4jjfffff,"ax",@progbits
	.align	128
.text._Z8d_renderP6uchar4jjfffff:
        .type           _Z8d_renderP6uchar4jjfffff,@function
        .size           _Z8d_renderP6uchar4jjfffff,(.L_x_25 - _Z8d_renderP6uchar4jjfffff)
        .other          _Z8d_renderP6uchar4jjfffff,@"STO_CUDA_ENTRY STV_DEFAULT"
_Z8d_renderP6uchar4jjfffff:
        /* <DEDUP_REMOVED lines=19> */
[----:B------:R-:W-:Y:S02]  /*0130*/  I2FP.F32.U32 R4, R0 ;  /* 0x0000000000047245 */ /* 0x000fe40000201000 */
[----:B------:R-:W-:Y:S01]  /*0140*/  I2FP.F32.U32 R3, R2 ;  /* 0x0000000200037245 */ /* 0x000fe20000201000 */
[----:B------:R-:W-:-:S03]  /*0150*/  UMOV UR5, URZ ;  /* 0x000000ff00057c82 */ /* 0x000fc60008000000 */
[----:B------:R-:W2:Y:S01]  /*0160*/  LDC.64 R8, c[0x0][0x390] ;  /* 0x0000e400ff087b82 */ /* 0x000ea20000000a00 */
[----:B-1----:R-:W-:Y:S01]  /*0170*/  FADD R5, R3, -UR4 ;  /* 0x8000000403057e21 */ /* 0x002fe20008000000 */
[----:B0-----:R-:W-:-:S04]  /*0180*/  FADD R4, R4, -R7 ;  /* 0x8000000704047221 */ /* 0x001fc80000000000 */
[-C--:B------:R-:W-:Y:S01]  /*0190*/  FFMA R3, R4, R6.reuse, R7 ;  /* 0x0000000604037223 */ /* 0x080fe20000000007 */
[----:B------:R-:W-:Y:S01]  /*01a0*/  FFMA R6, R5, R6, UR4 ;  /* 0x0000000405067e23 */ /* 0x000fe20008000006 */
[----:B------:R-:W0:Y:S02]  /*01b0*/  LDCU UR4, c[0x0][0x3b0] ;  /* 0x00007600ff0477ac */ /* 0x000e240008000800 */
[----:B--2---:R-:W-:Y:S01]  /*01c0*/  FADD R4, R3, R8 ;  /* 0x0000000803047221 */ /* 0x004fe20000000000 */
[----:B------:R-:W-:Y:S02]  /*01d0*/  HFMA2 R8, -RZ, RZ, -3, 0 ;  /* 0xc2000000ff087431 */ /* 0x000fe400000001ff */
[----:B------:R-:W-:-:S04]  /*01e0*/  FADD R5, R6, R9 ;  /* 0x0000000906057221 */ /* 0x000fc80000000000 */
[----:B0-----:R0:W5:Y:S01]  /*01f0*/  TEX.LL RZ, R4, R4, R8, UR4, 2D, 0x1 ;  /* 0x28ff040804047f60 */ /* 0x00116200089e01ff */
[----:B------:R-:W-:Y:S02]  /*0200*/  PRMT R7, R2, 0x7210, RZ ;  /* 0x0000721002077816 */ /* 0x000fe400000000ff */
[----:B------:R-:W1:Y:S01]  /*0210*/  LDC.64 R2, c[0x0][0x380] ;  /* 0x0000e000ff027b82 */ /* 0x000e620000000a00 */
[----:B0-----:R-:W-:-:S06]  /*0220*/  UPRMT UR4, UR6, 0x7210, URZ ;  /* 0x0000721006047896 */ /* 0x001fcc00080000ff */
[----:B------:R-:W-:-:S04]  /*0230*/  IMAD R7, R7, UR4, R0 ;  /* 0x0000000407077c24 */ /* 0x000fc8000f8e0200 */
[----:B-1----:R-:W-:Y:S01]  /*0240*/  IMAD.WIDE.U32 R2, R7, 0x4, R2 ;  /* 0x0000000407027825 */ /* 0x002fe200078e0002 */
[----:B------:R-:W0:Y:S03]  /*0250*/  LDCU.64 UR4, c[0x0][0x358] ;  /* 0x00006b00ff0477ac */ /* 0x000e260008000a00 */
[----:B-----5:R-:W-:-:S06]  /*0260*/  FMUL R6, R4, 255 ;  /* 0x437f000004067820 */ /* 0x020fcc0000400000 */
[----:B------:R-:W1:Y:S02]  /*0270*/  F2I.U32.TRUNC.NTZ R6, R6 ;  /* 0x0000000600067305 */ /* 0x000e64000020f000 */
[----:B-1----:R-:W-:-:S04]  /*0280*/  PRMT R9, R6, 0x7604, R6 ;  /* 0x0000760406097816 */ /* 0x002fc80000000006 */
[----:B------:R-:W-:-:S04]  /*0290*/  PRMT R9, R6, 0x7054, R9 ;  /* 0x0000705406097816 */ /* 0x000fc80000000009 */
[----:B------:R-:W-:-:S05]  /*02a0*/  PRMT R9, RZ, 0x654, R9 ;  /* 0x00000654ff097816 */ /* 0x000fca0000000009 */
[----:B0-----:R-:W-:Y:S01]  /*02b0*/  STG.E desc[UR4][R2.64], R9 ;  /* 0x0000000902007986 */ /* 0x001fe2000c101904 */
[----:B------:R-:W-:Y:S05]  /*02c0*/  EXIT ;  /* 0x000000000000794d */ /* 0x000fea0003800000 */
.L_x_21:
        /* <DEDUP_REMOVED lines=11> */
.L_x_25:


//--------------------- .nv.shared.reserved.0     --------------------------
	.section	.nv.shared.reserved.0,"aw",@nobits
	.weak		__nv_reservedSMEM_offset_0_alias
	.size		__nv_reservedSMEM_offset_0_alias, 0, 64
	.other		__nv_reservedSMEM_offset_0_alias,@"STO_CUDA_RESERVED_SHARED STV_DEFAULT"
__nv_reservedSMEM_offset_0_alias:
	.zero		0
	.zero		64


//--------------------- SYMBOLS --------------------------

	.type		.nv.reservedSmem.offset0,@object
	.size		.nv.reservedSmem.offset0,0x4
	.type		tex,@"STT_CUDA_TEXTURE"
